	.headerflags	@"EF_CUDA_TEXMODE_UNIFIED EF_CUDA_64BIT_ADDRESS EF_CUDA_SM86 EF_CUDA_VIRTUAL_SM(EF_CUDA_SM86)"
	.elftype	@"ET_EXEC"


//--------------------- .nv.info                  --------------------------
	.section	.nv.info,"",@"SHT_CUDA_INFO"
	.align	4


	//----- nvinfo : EIATTR_REGCOUNT
	.align		4
        /*0000*/ 	.byte	0x04, 0x2f
        /*0002*/ 	.short	(.L_1 - .L_0)
	.align		4
.L_0:
        /*0004*/ 	.word	index@(triton_poi_fused__softmax_add_4)
        /*0008*/ 	.word	0x00000030


	//----- nvinfo : EIATTR_FRAME_SIZE
	.align		4
.L_1:
        /*000c*/ 	.byte	0x04, 0x11
        /*000e*/ 	.short	(.L_3 - .L_2)
	.align		4
.L_2:
        /*0010*/ 	.word	index@(triton_poi_fused__softmax_add_4)
        /*0014*/ 	.word	0x00000000


	//----- nvinfo : EIATTR_MIN_STACK_SIZE
	.align		4
.L_3:
        /*0018*/ 	.byte	0x04, 0x12
        /*001a*/ 	.short	(.L_5 - .L_4)
	.align		4
.L_4:
        /*001c*/ 	.word	index@(triton_poi_fused__softmax_add_4)
        /*0020*/ 	.word	0x00000000
.L_5:


//--------------------- .nv.info.triton_poi_fused__softmax_add_4 --------------------------
	.section	.nv.info.triton_poi_fused__softmax_add_4,"",@"SHT_CUDA_INFO"
	.sectionflags	@""
	.align	4


	//----- nvinfo : EIATTR_CUDA_API_VERSION
	.align		4
        /*0000*/ 	.byte	0x04, 0x37
        /*0002*/ 	.short	(.L_7 - .L_6)
.L_6:
        /*0004*/ 	.word	0x00000080


	//----- nvinfo : EIATTR_SW2861232_WAR
	.align		4
.L_7:
        /*0008*/ 	.byte	0x01, 0x35
	.zero		2


	//----- nvinfo : EIATTR_PARAM_CBANK
	.align		4
        /*000c*/ 	.byte	0x04, 0x0a
        /*000e*/ 	.short	(.L_9 - .L_8)
	.align		4
.L_8:
        /*0010*/ 	.word	index@(.nv.constant0.triton_poi_fused__softmax_add_4)
        /*0014*/ 	.short	0x0160
        /*0016*/ 	.short	0x0038


	//----- nvinfo : EIATTR_CBANK_PARAM_SIZE
	.align		4
.L_9:
        /*0018*/ 	.byte	0x03, 0x19
        /*001a*/ 	.short	0x0038


	//----- nvinfo : EIATTR_KPARAM_INFO
	.align		4
        /*001c*/ 	.byte	0x04, 0x17
        /*001e*/ 	.short	(.L_11 - .L_10)
.L_10:
        /*0020*/ 	.word	0x00000000
        /*0024*/ 	.short	0x0007
        /*0026*/ 	.short	0x0030
        /*0028*/ 	.byte	0x00, 0xf4, 0x21, 0x00


	//----- nvinfo : EIATTR_KPARAM_INFO
	.align		4
.L_11:
        /*002c*/ 	.byte	0x04, 0x17
        /*002e*/ 	.short	(.L_13 - .L_12)
.L_12:
        /*0030*/ 	.word	0x00000000
        /*0034*/ 	.short	0x0006
        /*0036*/ 	.short	0x0028
        /*0038*/ 	.byte	0x00, 0xf0, 0x11, 0x00


	//----- nvinfo : EIATTR_KPARAM_INFO
	.align		4
.L_13:
        /*003c*/ 	.byte	0x04, 0x17
        /*003e*/ 	.short	(.L_15 - .L_14)
.L_14:
        /*0040*/ 	.word	0x00000000
        /*0044*/ 	.short	0x0005
        /*0046*/ 	.short	0x0024
        /*0048*/ 	.byte	0x00, 0xf0, 0x11, 0x00


	//----- nvinfo : EIATTR_KPARAM_INFO
	.align		4
.L_15:
        /*004c*/ 	.byte	0x04, 0x17
        /*004e*/ 	.short	(.L_17 - .L_16)
.L_16:
        /*0050*/ 	.word	0x00000000
        /*0054*/ 	.short	0x0004
        /*0056*/ 	.short	0x0020
        /*0058*/ 	.byte	0x00, 0xf0, 0x11, 0x00


	//----- nvinfo : EIATTR_KPARAM_INFO
	.align		4
.L_17:
        /*005c*/ 	.byte	0x04, 0x17
        /*005e*/ 	.short	(.L_19 - .L_18)
.L_18:
        /*0060*/ 	.word	0x00000000
        /*0064*/ 	.short	0x0003
        /*0066*/ 	.short	0x0018
        /*0068*/ 	.byte	0x00, 0xf4, 0x21, 0x00


	//----- nvinfo : EIATTR_KPARAM_INFO
	.align		4
.L_19:
        /*006c*/ 	.byte	0x04, 0x17
        /*006e*/ 	.short	(.L_21 - .L_20)
.L_20:
        /*0070*/ 	.word	0x00000000
        /*0074*/ 	.short	0x0002
        /*0076*/ 	.short	0x0010
        /*0078*/ 	.byte	0x00, 0xf4, 0x21, 0x00


	//----- nvinfo : EIATTR_KPARAM_INFO
	.align		4
.L_21:
        /*007c*/ 	.byte	0x04, 0x17
        /*007e*/ 	.short	(.L_23 - .L_22)
.L_22:
        /*0080*/ 	.word	0x00000000
        /*0084*/ 	.short	0x0001
        /*0086*/ 	.short	0x0008
        /*0088*/ 	.byte	0x00, 0xf4, 0x21, 0x00


	//----- nvinfo : EIATTR_KPARAM_INFO
	.align		4
.L_23:
        /*008c*/ 	.byte	0x04, 0x17
        /*008e*/ 	.short	(.L_25 - .L_24)
.L_24:
        /*0090*/ 	.word	0x00000000
        /*0094*/ 	.short	0x0000
        /*0096*/ 	.short	0x0000
        /*0098*/ 	.byte	0x00, 0xf4, 0x21, 0x00


	//----- nvinfo : EIATTR_MAXREG_COUNT
	.align		4
.L_25:
        /*009c*/ 	.byte	0x03, 0x1b
        /*009e*/ 	.short	0x00ff


	//----- nvinfo : EIATTR_EXIT_INSTR_OFFSETS
	.align		4
        /*00a0*/ 	.byte	0x04, 0x1c
        /*00a2*/ 	.short	(.L_27 - .L_26)


	//   ....[0]....
.L_26:
        /*00a4*/ 	.word	0x000022a0


	//   ....[1]....
        /*00a8*/ 	.word	0x000022d0


	//----- nvinfo : EIATTR_CTAIDZ_USED
	.align		4
.L_27:
        /*00ac*/ 	.byte	0x01, 0x04
	.zero		2


	//----- nvinfo : EIATTR_REQNTID
	.align		4
        /*00b0*/ 	.byte	0x04, 0x10
        /*00b2*/ 	.short	(.L_29 - .L_28)
.L_28:
        /*00b4*/ 	.word	0x00000100
        /*00b8*/ 	.word	0x00000001
        /*00bc*/ 	.word	0x00000001
.L_29:


//--------------------- .nv.callgraph             --------------------------
	.section	.nv.callgraph,"",@"SHT_CUDA_CALLGRAPH"
	.align	4
	.sectionentsize	8
	.align		4
        /*0000*/ 	.word	0x00000000
	.align		4
        /*0004*/ 	.word	0xffffffff
	.align		4
        /*0008*/ 	.word	0x00000000
	.align		4
        /*000c*/ 	.word	0xfffffffe
	.align		4
        /*0010*/ 	.word	0x00000000
	.align		4
        /*0014*/ 	.word	0xfffffffd
	.align		4
        /*0018*/ 	.word	0x00000000
	.align		4
        /*001c*/ 	.word	0xfffffffc


//--------------------- .nv.rel.action            --------------------------
	.section	.nv.rel.action,"",@"SHT_CUDA_RELOCINFO"
	.align	8
	.sectionentsize	8
        /*0000*/ 	.byte	0x73, 0x00, 0x00, 0x00, 0x00, 0x00, 0x00, 0x00, 0x00, 0x00, 0x00, 0x11, 0x25, 0x00, 0x05, 0x36


//--------------------- .nv.constant0.triton_poi_fused__softmax_add_4 --------------------------
	.section	.nv.constant0.triton_poi_fused__softmax_add_4,"a",@progbits
	.sectionflags	@""
	.align	4
.nv.constant0.triton_poi_fused__softmax_add_4:
	.zero		408


//--------------------- .text.triton_poi_fused__softmax_add_4 --------------------------
	.section	.text.triton_poi_fused__softmax_add_4,"ax",@progbits
	.sectionflags	@"SHF_BARRIERS=1"
	.sectioninfo	@"SHI_REGISTERS=48"
	.align	128
        .global         triton_poi_fused__softmax_add_4
        .type           triton_poi_fused__softmax_add_4,@function
        .size           triton_poi_fused__softmax_add_4,(.L_x_1 - triton_poi_fused__softmax_add_4)
        .other          triton_poi_fused__softmax_add_4,@"STO_CUDA_ENTRY STV_DEFAULT"
triton_poi_fused__softmax_add_4:
.text.triton_poi_fused__softmax_add_4:
[----:B------:R-:W-:Y:S02]  /*0000*/  IMAD.MOV.U32 R1, RZ, RZ, c[0x0][0x28] ;  /* 0x00000a00ff017624 */ /* 0x000fe400078e00ff */
[----:B------:R-:W0:Y:S01]  /*0010*/  S2R R4, SR_TID.X ;  /* 0x0000000000047919 */ /* 0x000e220000002100 */
[----:B------:R-:W1:Y:S01]  /*0020*/  S2UR UR5, SR_CTAID.X ;  /* 0x00000000000579c3 */ /* 0x000e620000002500 */
[----:B------:R-:W-:Y:S01]  /*0030*/  IMAD.MOV.U32 R25, RZ, RZ, 0x4 ;  /* 0x00000004ff197424 */ /* 0x000fe200078e00ff */
[----:B------:R-:W-:Y:S01]  /*0040*/  CS2R R12, SRZ ;  /* 0x00000000000c7805 */ /* 0x000fe2000001ff00 */
[----:B------:R-:W2:Y:S01]  /*0050*/  S2R R24, SR_CTAID.Y ;  /* 0x0000000000187919 */ /* 0x000ea20000002600 */
[----:B------:R-:W-:-:S04]  /*0060*/  CS2R R14, SRZ ;  /* 0x00000000000e7805 */ /* 0x000fc8000001ff00 */
[----:B------:R-:W2:Y:S01]  /*0070*/  S2UR UR4, SR_CTAID.Z ;  /* 0x00000000000479c3 */ /* 0x000ea20000002700 */
[----:B0-----:R-:W-:Y:S01]  /*0080*/  LOP3.LUT R2, R4, 0x1, RZ, 0xc0, !PT ;  /* 0x0000000104027812 */ /* 0x001fe200078ec0ff */
[----:B-1----:R-:W-:Y:S01]  /*0090*/  USHF.L.U32 UR5, UR5, 0x3, URZ ;  /* 0x0000000305057899 */ /* 0x002fe2000800063f */
[--C-:B------:R-:W-:Y:S02]  /*00a0*/  SHF.R.U32.HI R35, RZ, 0x1, R4.reuse ;  /* 0x00000001ff237819 */ /* 0x100fe40000011604 */
[----:B------:R-:W-:Y:S01]  /*00b0*/  SHF.R.U32.HI R9, RZ, 0x4, R4 ;  /* 0x00000004ff097819 */ /* 0x000fe20000011604 */
[----:B------:R-:W-:Y:S01]  /*00c0*/  IMAD.SHL.U32 R5, R2, 0x4, RZ ;  /* 0x0000000402057824 */ /* 0x000fe200078e00ff */
[----:B------:R-:W-:Y:S02]  /*00d0*/  LOP3.LUT R0, R4, 0x80, RZ, 0xc0, !PT ;  /* 0x0000008004007812 */ /* 0x000fe400078ec0ff */
[----:B------:R-:W-:Y:S02]  /*00e0*/  SGXT.U32 R35, R35, 0x3 ;  /* 0x000000032323781a */ /* 0x000fe40000000000 */
[C---:B--2---:R-:W-:Y:S01]  /*00f0*/  LOP3.LUT P2, RZ, R24.reuse, UR4, RZ, 0xfc, !PT ;  /* 0x0000000418ff7c12 */ /* 0x044fe2000f84fcff */
[----:B------:R-:W-:Y:S01]  /*0100*/  USHF.L.U32 UR4, UR4, 0x3, URZ ;  /* 0x0000000304047899 */ /* 0x000fe2000800063f */
[----:B------:R-:W-:Y:S01]  /*0110*/  IADD3 R11, R5, UR5, RZ ;  /* 0x00000005050b7c10 */ /* 0x000fe2000fffe0ff */
[----:B------:R-:W-:Y:S01]  /*0120*/  IMAD.SHL.U32 R24, R24, 0x40, RZ ;  /* 0x0000004018187824 */ /* 0x000fe200078e00ff */
[----:B------:R-:W-:-:S02]  /*0130*/  SGXT.U32 R9, R9, 0x3 ;  /* 0x000000030909781a */ /* 0x000fc40000000000 */
[----:B------:R-:W-:Y:S02]  /*0140*/  ISETP.LT.AND P0, PT, R11, 0x40, !P2 ;  /* 0x000000400b00780c */ /* 0x000fe40005701270 */
[----:B------:R-:W-:Y:S02]  /*0150*/  SHF.R.U32.HI R3, RZ, 0x4, R0 ;  /* 0x00000004ff037819 */ /* 0x000fe40000011600 */
[----:B------:R-:W-:Y:S02]  /*0160*/  LOP3.LUT R8, R35, UR4, RZ, 0xfc, !PT ;  /* 0x0000000423087c12 */ /* 0x000fe4000f8efcff */
[----:B------:R-:W-:Y:S02]  /*0170*/  LOP3.LUT R9, R24, R9, R3, 0xfe, !PT ;  /* 0x0000000918097212 */ /* 0x000fe400078efe03 */
[----:B------:R-:W-:-:S05]  /*0180*/  LEA R8, R8, R11, 0xc ;  /* 0x0000000b08087211 */ /* 0x000fca00078e60ff */
[----:B------:R-:W-:Y:S01]  /*0190*/  @P0 MOV R6, 0x0 ;  /* 0x0000000000060802 */ /* 0x000fe20000000f00 */
[----:B------:R-:W-:Y:S02]  /*01a0*/  @P0 IMAD.MOV.U32 R7, RZ, RZ, 0x14f00000 ;  /* 0x14f00000ff070424 */ /* 0x000fe400078e00ff */
[----:B------:R-:W-:Y:S01]  /*01b0*/  IMAD R9, R9, 0x40, R8 ;  /* 0x0000004009097824 */ /* 0x000fe200078e0208 */
[----:B------:R-:W0:Y:S03]  /*01c0*/  @P0 R2UR UR6, R6 ;  /* 0x00000000060603c2 */ /* 0x000e2600000e0000 */
[----:B------:R-:W-:-:S05]  /*01d0*/  IMAD.WIDE R38, R9, R25, c[0x0][0x160] ;  /* 0x0000580009267625 */ /* 0x000fca00078e0219 */
[----:B------:R-:W0:Y:S02]  /*01e0*/  @P0 R2UR UR7, R7 ;  /* 0x00000000070703c2 */ /* 0x000e2400000e0000 */
[----:B0-----:R-:W2:Y:S01]  /*01f0*/  @P0 LDG.E.EL.128 R12, desc[UR6][R38.64] ;  /* 0x00000006260c0981 */ /* 0x001ea2200c2e1d00 */
[----:B------:R-:W-:Y:S01]  /*0200*/  IADD3 R32, R9, 0x400, RZ ;  /* 0x0000040009207810 */ /* 0x000fe20007ffe0ff */
[----:B------:R-:W-:Y:S01]  /*0210*/  CS2R R16, SRZ ;  /* 0x0000000000107805 */ /* 0x000fe2000001ff00 */
[----:B------:R-:W-:-:S03]  /*0220*/  CS2R R18, SRZ ;  /* 0x0000000000127805 */ /* 0x000fc6000001ff00 */
[----:B------:R-:W-:-:S05]  /*0230*/  IMAD.WIDE R32, R32, R25, c[0x0][0x160] ;  /* 0x0000580020207625 */ /* 0x000fca00078e0219 */
[----:B------:R-:W3:Y:S01]  /*0240*/  @P0 LDG.E.EL.128 R16, desc[UR6][R32.64] ;  /* 0x0000000620100981 */ /* 0x000ee2200c2e1d00 */
[----:B------:R-:W-:Y:S01]  /*0250*/  @P0 MOV R10, 0x0 ;  /* 0x00000000000a0802 */ /* 0x000fe20000000f00 */
[----:B------:R-:W-:Y:S01]  /*0260*/  @P0 IMAD.MOV.U32 R11, RZ, RZ, 0x14f00000 ;  /* 0x14f00000ff0b0424 */ /* 0x000fe200078e00ff */
[----:B------:R-:W-:Y:S01]  /*0270*/  @P0 MOV R27, 0x14f00000 ;  /* 0x14f00000001b0802 */ /* 0x000fe20000000f00 */
[----:B------:R-:W-:Y:S01]  /*0280*/  @P0 IMAD.MOV.U32 R26, RZ, RZ, 0x0 ;  /* 0x00000000ff1a0424 */ /* 0x000fe200078e00ff */
[----:B------:R0:W1:Y:S01]  /*0290*/  @P0 R2UR UR6, R10 ;  /* 0x000000000a0603c2 */ /* 0x00006200000e0000 */
[C---:B------:R-:W-:Y:S01]  /*02a0*/  IADD3 R30, R9.reuse, 0x800, RZ ;  /* 0x00000800091e7810 */ /* 0x040fe20007ffe0ff */
[----:B------:R-:W-:Y:S01]  /*02b0*/  CS2R R20, SRZ ;  /* 0x0000000000147805 */ /* 0x000fe2000001ff00 */
[----:B------:R-:W-:Y:S01]  /*02c0*/  CS2R R22, SRZ ;  /* 0x0000000000167805 */ /* 0x000fe2000001ff00 */
[----:B------:R-:W-:Y:S02]  /*02d0*/  IADD3 R6, R9, 0xc00, RZ ;  /* 0x00000c0009067810 */ /* 0x000fe40007ffe0ff */
[-C--:B------:R-:W-:Y:S01]  /*02e0*/  IMAD.WIDE R30, R30, R25.reuse, c[0x0][0x160] ;  /* 0x000058001e1e7625 */ /* 0x080fe200078e0219 */
[----:B------:R-:W-:Y:S01]  /*02f0*/  CS2R R8, SRZ ;  /* 0x0000000000087805 */ /* 0x000fe2000001ff00 */
[----:B------:R0:W1:Y:S02]  /*0300*/  @P0 R2UR UR7, R11 ;  /* 0x000000000b0703c2 */ /* 0x00006400000e0000 */
[----:B------:R-:W-:-:S06]  /*0310*/  IMAD.WIDE R6, R6, R25, c[0x0][0x160] ;  /* 0x0000580006067625 */ /* 0x000fcc00078e0219 */
[----:B------:R-:W4:Y:S01]  /*0320*/  @P0 R2UR UR8, R26 ;  /* 0x000000001a0803c2 */ /* 0x000f2200000e0000 */
[----:B0-----:R-:W-:-:S07]  /*0330*/  CS2R R10, SRZ ;  /* 0x00000000000a7805 */ /* 0x001fce000001ff00 */
[----:B------:R-:W4:Y:S01]  /*0340*/  @P0 R2UR UR9, R27 ;  /* 0x000000001b0903c2 */ /* 0x000f2200000e0000 */
[----:B-1----:R-:W5:Y:S04]  /*0350*/  @P0 LDG.E.EL.128 R20, desc[UR6][R30.64] ;  /* 0x000000061e140981 */ /* 0x002f68200c2e1d00 */
[----:B----4-:R-:W4:Y:S01]  /*0360*/  @P0 LDG.E.EL.128 R8, desc[UR8][R6.64] ;  /* 0x0000000806080981 */ /* 0x010f22200c2e1d00 */
[C---:B------:R-:W-:Y:S02]  /*0370*/  LOP3.LUT R37, R4.reuse, 0x10, RZ, 0xc0, !PT ;  /* 0x0000001004257812 */ /* 0x040fe400078ec0ff */
[----:B------:R-:W-:Y:S02]  /*0380*/  SHF.R.U32.HI R25, RZ, 0x1, R4 ;  /* 0x00000001ff197819 */ /* 0x000fe40000011604 */
[----:B------:R-:W-:Y:S01]  /*0390*/  LOP3.LUT R34, R4, 0x40, RZ, 0xc0, !PT ;  /* 0x0000004004227812 */ /* 0x000fe200078ec0ff */
[----:B------:R-:W-:Y:S01]  /*03a0*/  IMAD R28, R2, 0x8, R37 ;  /* 0x00000008021c7824 */ /* 0x000fe200078e0225 */
[----:B------:R-:W-:-:S02]  /*03b0*/  SGXT.U32 R25, R25, 0x1 ;  /* 0x000000011919781a */ /* 0x000fc40000000000 */
[----:B------:R-:W-:Y:S01]  /*03c0*/  SHF.R.U32.HI R26, RZ, 0x1, R4 ;  /* 0x00000001ff1a7819 */ /* 0x000fe20000011604 */
[----:B------:R-:W-:Y:S01]  /*03d0*/  IMAD.SHL.U32 R28, R28, 0x4, RZ ;  /* 0x000000041c1c7824 */ /* 0x000fe200078e00ff */
[----:B------:R-:W-:Y:S02]  /*03e0*/  LOP3.LUT R36, R4, 0x20, RZ, 0xc0, !PT ;  /* 0x0000002004247812 */ /* 0x000fe400078ec0ff */
[----:B------:R-:W-:Y:S02]  /*03f0*/  SHF.R.U32.HI R37, RZ, 0x1, R37 ;  /* 0x00000001ff257819 */ /* 0x000fe40000011625 */
[----:B------:R-:W-:Y:S01]  /*0400*/  LOP3.LUT R29, R28, R25, RZ, 0xfc, !PT ;  /* 0x000000191c1d7212 */ /* 0x000fe200078efcff */
[----:B------:R-:W-:Y:S01]  /*0410*/  IMAD.SHL.U32 R28, R34, 0x4, RZ ;  /* 0x00000004221c7824 */ /* 0x000fe200078e00ff */
[----:B------:R-:W-:Y:S02]  /*0420*/  SHF.L.U32 R27, R36, 0x2, RZ ;  /* 0x00000002241b7819 */ /* 0x000fe400000006ff */
[----:B------:R-:W-:Y:S01]  /*0430*/  LOP3.LUT R41, R29, 0x2, R26, 0xf8, !PT ;  /* 0x000000021d297812 */ /* 0x000fe200078ef81a */
[----:B------:R-:W-:Y:S01]  /*0440*/  IMAD.SHL.U32 R29, R0, 0x4, RZ ;  /* 0x00000004001d7824 */ /* 0x000fe200078e00ff */
[----:B------:R-:W-:-:S02]  /*0450*/  SHF.R.U32.HI R36, RZ, 0x1, R36 ;  /* 0x00000001ff247819 */ /* 0x000fc40000011624 */
[----:B------:R-:W-:Y:S02]  /*0460*/  LOP3.LUT R40, R41, 0x4, R26, 0xf8, !PT ;  /* 0x0000000429287812 */ /* 0x000fe400078ef81a */
[----:B------:R-:W-:Y:S02]  /*0470*/  IADD3 R41, R29, R28, R27 ;  /* 0x0000001c1d297210 */ /* 0x000fe40007ffe01b */
[----:B------:R-:W-:Y:S02]  /*0480*/  IADD3 R36, R24, R36, R37 ;  /* 0x0000002418247210 */ /* 0x000fe40007ffe025 */
[----:B------:R-:W-:Y:S02]  /*0490*/  SHF.R.U32.HI R34, RZ, 0x1, R34 ;  /* 0x00000001ff227819 */ /* 0x000fe40000011622 */
[----:B------:R-:W-:Y:S02]  /*04a0*/  LOP3.LUT R40, R41, R40, RZ, 0xfc, !PT ;  /* 0x0000002829287212 */ /* 0x000fe400078efcff */
[----:B------:R-:W-:-:S02]  /*04b0*/  LOP3.LUT R35, R34, R36, R35, 0xfe, !PT ;  /* 0x0000002422237212 */ /* 0x000fc400078efe23 */
[----:B------:R-:W-:Y:S02]  /*04c0*/  SHF.R.U32.HI R34, RZ, 0x7, R4 ;  /* 0x00000007ff227819 */ /* 0x000fe40000011604 */
[----:B------:R-:W-:Y:S02]  /*04d0*/  LOP3.LUT R36, R40, 0x8, RZ, 0x3c, !PT ;  /* 0x0000000828247812 */ /* 0x000fe400078e3cff */
[----:B------:R-:W-:Y:S02]  /*04e0*/  SGXT.U32 R34, R34, 0x1 ;  /* 0x000000012222781a */ /* 0x000fe40000000000 */
[----:B------:R-:W-:Y:S02]  /*04f0*/  SHF.R.U32.HI R41, RZ, 0x1, R36 ;  /* 0x00000001ff297819 */ /* 0x000fe40000011624 */
[----:B------:R-:W-:Y:S02]  /*0500*/  LOP3.LUT R34, R34, UR5, RZ, 0xfc, !PT ;  /* 0x0000000522227c12 */ /* 0x000fe4000f8efcff */
[----:B------:R-:W-:-:S02]  /*0510*/  LOP3.LUT R41, R41, 0x7ffffffc, RZ, 0xc0, !PT ;  /* 0x7ffffffc29297812 */ /* 0x000fc400078ec0ff */
[----:B------:R-:W-:Y:S02]  /*0520*/  LOP3.LUT R43, R40, 0x10, RZ, 0x3c, !PT ;  /* 0x00000010282b7812 */ /* 0x000fe400078e3cff */
[----:B------:R-:W-:Y:S01]  /*0530*/  SHF.R.U32.HI R37, RZ, 0x1, R40 ;  /* 0x00000001ff257819 */ /* 0x000fe20000011628 */
[----:B------:R-:W-:Y:S01]  /*0540*/  IMAD R42, R36, 0x4, R41 ;  /* 0x00000004242a7824 */ /* 0x000fe200078e0229 */
[----:B------:R-:W-:Y:S02]  /*0550*/  ISETP.LT.AND P1, PT, R34, 0x40, !P2 ;  /* 0x000000402200780c */ /* 0x000fe40005721270 */
[----:B------:R-:W-:Y:S02]  /*0560*/  SHF.R.U32.HI R36, RZ, 0x1, R43 ;  /* 0x00000001ff247819 */ /* 0x000fe4000001162b */
[----:B------:R-:W-:Y:S02]  /*0570*/  LOP3.LUT R37, R37, 0x7ffffffc, RZ, 0xc0, !PT ;  /* 0x7ffffffc25257812 */ /* 0x000fe400078ec0ff */
[----:B------:R-:W-:-:S02]  /*0580*/  LOP3.LUT R36, R36, 0x7ffffffc, RZ, 0xc0, !PT ;  /* 0x7ffffffc24247812 */ /* 0x000fc400078ec0ff */
[C---:B------:R-:W-:Y:S02]  /*0590*/  LEA R37, R40.reuse, R37, 0x2 ;  /* 0x0000002528257211 */ /* 0x040fe400078e10ff */
[----:B------:R-:W-:Y:S01]  /*05a0*/  LOP3.LUT R44, R40, 0x18, RZ, 0x3c, !PT ;  /* 0x00000018282c7812 */ /* 0x000fe200078e3cff */
[----:B------:R-:W-:Y:S02]  /*05b0*/  IMAD R43, R43, 0x4, R36 ;  /* 0x000000042b2b7824 */ /* 0x000fe400078e0224 */
[----:B------:R-:W-:Y:S02]  /*05c0*/  @P1 MOV R36, 0x0 ;  /* 0x0000000000241802 */ /* 0x000fe40000000f00 */
[----:B------:R-:W-:Y:S02]  /*05d0*/  SHF.R.U32.HI R41, RZ, 0x1, R44 ;  /* 0x00000001ff297819 */ /* 0x000fe4000001162c */
[----:B------:R0:W1:Y:S02]  /*05e0*/  @P1 R2UR UR6, R36 ;  /* 0x00000000240613c2 */ /* 0x00006400000e0000 */
[----:B------:R-:W-:-:S02]  /*05f0*/  LOP3.LUT R45, R41, 0x7ffffffc, RZ, 0xc0, !PT ;  /* 0x7ffffffc292d7812 */ /* 0x000fc400078ec0ff */
[----:B------:R-:W-:-:S03]  /*0600*/  LOP3.LUT R41, R40, 0x408, RZ, 0x3c, !PT ;  /* 0x0000040828297812 */ /* 0x000fc600078e3cff */
[----:B------:R-:W-:Y:S01]  /*0610*/  IMAD R44, R44, 0x4, R45 ;  /* 0x000000042c2c7824 */ /* 0x000fe200078e022d */
[----:B--2---:R2:W-:Y:S04]  /*0620*/  STS [R37], R12 ;  /* 0x0000000c25007388 */ /* 0x0045e80000000800 */
[----:B------:R0:W-:Y:S04]  /*0630*/  STS [R42], R13 ;  /* 0x0000000d2a007388 */ /* 0x0001e80000000800 */
[----:B------:R1:W-:Y:S01]  /*0640*/  STS [R43], R14 ;  /* 0x0000000e2b007388 */ /* 0x0003e20000000800 */
[----:B--2---:R-:W-:Y:S01]  /*0650*/  LOP3.LUT R12, R40, 0x400, RZ, 0x3c, !PT ;  /* 0x00000400280c7812 */ /* 0x004fe200078e3cff */
[----:B------:R-:W-:-:S02]  /*0660*/  @P1 IMAD.MOV.U32 R37, RZ, RZ, 0x14f00000 ;  /* 0x14f00000ff251424 */ /* 0x000fc400078e00ff */
[----:B------:R2:W-:Y:S01]  /*0670*/  STS [R44], R15 ;  /* 0x0000000f2c007388 */ /* 0x0005e20000000800 */
[----:B0-----:R-:W-:Y:S01]  /*0680*/  SHF.R.U32.HI R36, RZ, 0x1, R12 ;  /* 0x00000001ff247819 */ /* 0x001fe2000001160c */
[----:B------:R0:W2:Y:S01]  /*0690*/  @P1 R2UR UR7, R37 ;  /* 0x00000000250713c2 */ /* 0x0000a200000e0000 */
[----:B------:R-:W-:Y:S02]  /*06a0*/  SHF.R.U32.HI R42, RZ, 0x1, R41 ;  /* 0x00000001ff2a7819 */ /* 0x000fe40000011629 */
[----:B------:R-:W-:Y:S02]  /*06b0*/  LOP3.LUT R13, R36, 0x7ffffffc, RZ, 0xc0, !PT ;  /* 0x7ffffffc240d7812 */ /* 0x000fe400078ec0ff */
[----:B------:R-:W-:Y:S02]  /*06c0*/  LOP3.LUT R36, R40, 0x418, RZ, 0x3c, !PT ;  /* 0x0000041828247812 */ /* 0x000fe400078e3cff */
[----:B-1----:R-:W-:Y:S02]  /*06d0*/  LEA R43, R12, R13, 0x2 ;  /* 0x0000000d0c2b7211 */ /* 0x002fe400078e10ff */
[----:B------:R-:W-:-:S02]  /*06e0*/  LOP3.LUT R13, R40, 0x410, RZ, 0x3c, !PT ;  /* 0x00000410280d7812 */ /* 0x000fc400078e3cff */
[----:B0-----:R-:W-:Y:S01]  /*06f0*/  LOP3.LUT R37, R40, 0x800, RZ, 0x3c, !PT ;  /* 0x0000080028257812 */ /* 0x001fe200078e3cff */
[----:B---3--:R0:W-:Y:S01]  /*0700*/  STS [R43], R16 ;  /* 0x000000102b007388 */ /* 0x0081e20000000800 */
[----:B------:R-:W-:Y:S02]  /*0710*/  SHF.R.U32.HI R14, RZ, 0x1, R13 ;  /* 0x00000001ff0e7819 */ /* 0x000fe4000001160d */
[----:B------:R-:W-:Y:S02]  /*0720*/  LOP3.LUT R12, R42, 0x7ffffffc, RZ, 0xc0, !PT ;  /* 0x7ffffffc2a0c7812 */ /* 0x000fe400078ec0ff */
[----:B------:R-:W-:Y:S02]  /*0730*/  LOP3.LUT R14, R14, 0x7ffffffc, RZ, 0xc0, !PT ;  /* 0x7ffffffc0e0e7812 */ /* 0x000fe400078ec0ff */
[----:B------:R-:W-:Y:S01]  /*0740*/  LOP3.LUT R42, R40, 0x808, RZ, 0x3c, !PT ;  /* 0x00000808282a7812 */ /* 0x000fe200078e3cff */
[----:B------:R-:W-:Y:S01]  /*0750*/  IMAD R12, R41, 0x4, R12 ;  /* 0x00000004290c7824 */ /* 0x000fe200078e020c */
[----:B------:R-:W-:Y:S01]  /*0760*/  SHF.R.U32.HI R41, RZ, 0x1, R36 ;  /* 0x00000001ff297819 */ /* 0x000fe20000011624 */
[----:B------:R-:W-:Y:S01]  /*0770*/  IMAD R13, R13, 0x4, R14 ;  /* 0x000000040d0d7824 */ /* 0x000fe200078e020e */
[----:B------:R-:W-:-:S02]  /*0780*/  SHF.R.U32.HI R14, RZ, 0x1, R37 ;  /* 0x00000001ff0e7819 */ /* 0x000fc40000011625 */
[----:B--2---:R-:W-:Y:S01]  /*0790*/  SHF.R.U32.HI R15, RZ, 0x1, R42 ;  /* 0x00000001ff0f7819 */ /* 0x004fe2000001162a */
[----:B------:R-:W-:Y:S01]  /*07a0*/  STS [R12], R17 ;  /* 0x000000110c007388 */ /* 0x000fe20000000800 */
[----:B------:R-:W-:Y:S02]  /*07b0*/  LOP3.LUT R14, R14, 0x7ffffffc, RZ, 0xc0, !PT ;  /* 0x7ffffffc0e0e7812 */ /* 0x000fe400078ec0ff */
[----:B------:R-:W-:Y:S01]  /*07c0*/  LOP3.LUT R15, R15, 0x7ffffffc, RZ, 0xc0, !PT ;  /* 0x7ffffffc0f0f7812 */ /* 0x000fe200078ec0ff */
[----:B------:R1:W-:Y:S01]  /*07d0*/  STS [R13], R18 ;  /* 0x000000120d007388 */ /* 0x0003e20000000800 */
[----:B------:R-:W-:Y:S01]  /*07e0*/  LOP3.LUT R41, R41, 0x7ffffffc, RZ, 0xc0, !PT ;  /* 0x7ffffffc29297812 */ /* 0x000fe200078ec0ff */
[----:B------:R-:W-:Y:S01]  /*07f0*/  IMAD R37, R37, 0x4, R14 ;  /* 0x0000000425257824 */ /* 0x000fe200078e020e */
[----:B------:R-:W-:Y:S01]  /*0800*/  LOP3.LUT R14, R40, 0x810, RZ, 0x3c, !PT ;  /* 0x00000810280e7812 */ /* 0x000fe200078e3cff */
[----:B------:R-:W-:Y:S01]  /*0810*/  IMAD R42, R42, 0x4, R15 ;  /* 0x000000042a2a7824 */ /* 0x000fe200078e020f */
[----:B------:R-:W-:-:S02]  /*0820*/  LOP3.LUT R15, R40, 0x818, RZ, 0x3c, !PT ;  /* 0x00000818280f7812 */ /* 0x000fc400078e3cff */
[----:B0-----:R-:W-:Y:S02]  /*0830*/  SHF.R.U32.HI R16, RZ, 0x1, R14 ;  /* 0x00000001ff107819 */ /* 0x001fe4000001160e */
[----:B------:R-:W-:Y:S02]  /*0840*/  LEA R36, R36, R41, 0x2 ;  /* 0x0000002924247211 */ /* 0x000fe400078e10ff */
[----:B------:R-:W-:Y:S02]  /*0850*/  LOP3.LUT R43, R16, 0x7ffffffc, RZ, 0xc0, !PT ;  /* 0x7ffffffc102b7812 */ /* 0x000fe400078ec0ff */
[----:B------:R-:W-:Y:S01]  /*0860*/  SHF.R.U32.HI R41, RZ, 0x1, R15 ;  /* 0x00000001ff297819 */ /* 0x000fe2000001160f */
[----:B------:R-:W-:Y:S01]  /*0870*/  STS [R36], R19 ;  /* 0x0000001324007388 */ /* 0x000fe20000000800 */
[----:B------:R-:W-:Y:S02]  /*0880*/  LOP3.LUT R16, R40, 0xc00, RZ, 0x3c, !PT ;  /* 0x00000c0028107812 */ /* 0x000fe400078e3cff */
[----:B------:R-:W-:Y:S01]  /*0890*/  LOP3.LUT R44, R41, 0x7ffffffc, RZ, 0xc0, !PT ;  /* 0x7ffffffc292c7812 */ /* 0x000fe200078ec0ff */
[----:B-----5:R-:W-:Y:S01]  /*08a0*/  STS [R37], R20 ;  /* 0x0000001425007388 */ /* 0x020fe20000000800 */
[----:B------:R-:W-:-:S02]  /*08b0*/  SHF.R.U32.HI R41, RZ, 0x1, R16 ;  /* 0x00000001ff297819 */ /* 0x000fc40000011610 */
[----:B------:R-:W-:Y:S01]  /*08c0*/  LEA R43, R14, R43, 0x2 ;  /* 0x0000002b0e2b7211 */ /* 0x000fe200078e10ff */
[----:B------:R-:W-:Y:S01]  /*08d0*/  IMAD R45, R15, 0x4, R44 ;  /* 0x000000040f2d7824 */ /* 0x000fe200078e022c */
[----:B------:R-:W-:Y:S01]  /*08e0*/  LOP3.LUT R41, R41, 0x7ffffffc, RZ, 0xc0, !PT ;  /* 0x7ffffffc29297812 */ /* 0x000fe200078ec0ff */
[----:B------:R-:W-:Y:S01]  /*08f0*/  STS [R42], R21 ;  /* 0x000000152a007388 */ /* 0x000fe20000000800 */
[----:B------:R-:W-:-:S03]  /*0900*/  LOP3.LUT R14, R40, 0xc08, RZ, 0x3c, !PT ;  /* 0x00000c08280e7812 */ /* 0x000fc600078e3cff */
[----:B-1----:R-:W-:Y:S01]  /*0910*/  IMAD R13, R16, 0x4, R41 ;  /* 0x00000004100d7824 */ /* 0x002fe200078e0229 */
[----:B------:R-:W-:Y:S01]  /*0920*/  SHF.R.U32.HI R12, RZ, 0x1, R14 ;  /* 0x00000001ff0c7819 */ /* 0x000fe2000001160e */
[----:B------:R-:W-:Y:S01]  /*0930*/  STS [R43], R22 ;  /* 0x000000162b007388 */ /* 0x000fe20000000800 */
[----:B------:R-:W-:Y:S02]  /*0940*/  LOP3.LUT R41, R40, 0xc10, RZ, 0x3c, !PT ;  /* 0x00000c1028297812 */ /* 0x000fe400078e3cff */
[----:B------:R-:W-:Y:S01]  /*0950*/  LOP3.LUT R15, R12, 0x7ffffffc, RZ, 0xc0, !PT ;  /* 0x7ffffffc0c0f7812 */ /* 0x000fe200078ec0ff */
[----:B------:R-:W-:Y:S01]  /*0960*/  STS [R45], R23 ;  /* 0x000000172d007388 */ /* 0x000fe20000000800 */
[----:B------:R-:W-:Y:S02]  /*0970*/  SHF.R.U32.HI R12, RZ, 0x1, R41 ;  /* 0x00000001ff0c7819 */ /* 0x000fe40000011629 */
[----:B------:R-:W-:Y:S01]  /*0980*/  LOP3.LUT R40, R40, 0xc18, RZ, 0x3c, !PT ;  /* 0x00000c1828287812 */ /* 0x000fe200078e3cff */
[----:B----4-:R0:W-:Y:S01]  /*0990*/  STS [R13], R8 ;  /* 0x000000080d007388 */ /* 0x0101e20000000800 */
[----:B------:R-:W-:-:S02]  /*09a0*/  LOP3.LUT R12, R12, 0x7ffffffc, RZ, 0xc0, !PT ;  /* 0x7ffffffc0c0c7812 */ /* 0x000fc400078ec0ff */
[----:B------:R-:W-:-:S03]  /*09b0*/  LEA R18, R14, R15, 0x2 ;  /* 0x0000000f0e127211 */ /* 0x000fc600078e10ff */
[----:B------:R-:W-:Y:S01]  /*09c0*/  IMAD R41, R41, 0x4, R12 ;  /* 0x0000000429297824 */ /* 0x000fe200078e020c */
[----:B------:R-:W-:Y:S01]  /*09d0*/  SHF.R.U32.HI R12, RZ, 0x1, R40 ;  /* 0x00000001ff0c7819 */ /* 0x000fe20000011628 */
[----:B------:R-:W-:Y:S03]  /*09e0*/  STS [R18], R9 ;  /* 0x0000000912007388 */ /* 0x000fe60000000800 */
[----:B------:R-:W-:Y:S01]  /*09f0*/  LOP3.LUT R15, R12, 0x7ffffffc, RZ, 0xc0, !PT ;  /* 0x7ffffffc0c0f7812 */ /* 0x000fe200078ec0ff */
[----:B------:R-:W-:Y:S01]  /*0a00*/  STS [R41], R10 ;  /* 0x0000000a29007388 */ /* 0x000fe20000000800 */
[----:B------:R-:W-:-:S03]  /*0a10*/  IADD3 R12, R5, UR4, RZ ;  /* 0x00000004050c7c10 */ /* 0x000fc6000fffe0ff */
[----:B------:R-:W-:Y:S01]  /*0a20*/  IMAD R44, R40, 0x4, R15 ;  /* 0x00000004282c7824 */ /* 0x000fe200078e020f */
[----:B------:R-:W-:Y:S01]  /*0a30*/  LEA R35, R35, R12, 0x9 ;  /* 0x0000000c23237211 */ /* 0x000fe200078e48ff */
[----:B------:R-:W-:Y:S01]  /*0a40*/  IMAD.MOV.U32 R40, RZ, RZ, 0x4 ;  /* 0x00000004ff287424 */ /* 0x000fe200078e00ff */
[----:B0-----:R-:W-:Y:S01]  /*0a50*/  CS2R R12, SRZ ;  /* 0x00000000000c7805 */ /* 0x001fe2000001ff00 */
[----:B------:R-:W-:Y:S01]  /*0a60*/  CS2R R14, SRZ ;  /* 0x00000000000e7805 */ /* 0x000fe2000001ff00 */
[----:B------:R0:W-:Y:S01]  /*0a70*/  STS [R44], R11 ;  /* 0x0000000b2c007388 */ /* 0x0001e20000000800 */
[C---:B------:R-:W-:Y:S01]  /*0a80*/  IMAD R17, R34.reuse, 0x8, R35 ;  /* 0x0000000822117824 */ /* 0x040fe200078e0223 */
[----:B------:R-:W-:-:S03]  /*0a90*/  LOP3.LUT R8, R34, 0x2, RZ, 0xfc, !PT ;  /* 0x0000000222087812 */ /* 0x000fc600078efcff */
[----:B------:R-:W-:Y:S01]  /*0aa0*/  IMAD.WIDE R16, R17, R40, c[0x0][0x168] ;  /* 0x00005a0011107625 */ /* 0x000fe200078e0228 */
[----:B------:R-:W-:Y:S06]  /*0ab0*/  BAR.SYNC.DEFER_BLOCKING 0x0 ;  /* 0x0000000000007b1d */ /* 0x000fec0000010000 */
[----:B------:R1:W2:Y:S01]  /*0ac0*/  @P1 LDG.E.EL.128 R12, desc[UR6][R16.64] ;  /* 0x00000006100c1981 */ /* 0x0002a2200c2e1d00 */
[C---:B------:R-:W-:Y:S01]  /*0ad0*/  ISETP.LT.AND P1, PT, R8.reuse, 0x40, !P2 ;  /* 0x000000400800780c */ /* 0x040fe20005721270 */
[----:B------:R-:W-:Y:S01]  /*0ae0*/  IMAD R23, R8, 0x8, R35 ;  /* 0x0000000808177824 */ /* 0x000fe200078e0223 */
[----:B0-----:R-:W-:Y:S01]  /*0af0*/  CS2R R10, SRZ ;  /* 0x00000000000a7805 */ /* 0x001fe2000001ff00 */
[----:B------:R-:W-:-:S02]  /*0b00*/  CS2R R8, SRZ ;  /* 0x0000000000087805 */ /* 0x000fc4000001ff00 */
[----:B------:R-:W-:-:S08]  /*0b10*/  IMAD.WIDE R22, R23, R40, c[0x0][0x168] ;  /* 0x00005a0017167625 */ /* 0x000fd000078e0228 */
[----:B------:R-:W-:Y:S01]  /*0b20*/  @P1 MOV R36, 0x0 ;  /* 0x0000000000241802 */ /* 0x000fe20000000f00 */
[----:B------:R-:W-:-:S03]  /*0b30*/  @P1 IMAD.MOV.U32 R37, RZ, RZ, 0x14f00000 ;  /* 0x14f00000ff251424 */ /* 0x000fc600078e00ff */
[----:B------:R-:W0:Y:S08]  /*0b40*/  @P1 R2UR UR6, R36 ;  /* 0x00000000240613c2 */ /* 0x000e3000000e0000 */
[----:B------:R-:W0:Y:S01]  /*0b50*/  @P1 R2UR UR7, R37 ;  /* 0x00000000250713c2 */ /* 0x000e2200000e0000 */
[----:B-1----:R-:W-:Y:S01]  /*0b60*/  LOP3.LUT R16, R34, 0x4, RZ, 0xfc, !PT ;  /* 0x0000000422107812 */ /* 0x002fe200078efcff */
[----:B0-----:R0:W3:Y:S03]  /*0b70*/  @P1 LDG.E.EL.128 R8, desc[UR6][R22.64] ;  /* 0x0000000616081981 */ /* 0x0010e6200c2e1d00 */
[C---:B------:R-:W-:Y:S01]  /*0b80*/  ISETP.LT.AND P1, PT, R16.reuse, 0x40, !P2 ;  /* 0x000000401000780c */ /* 0x040fe20005721270 */
[----:B------:R-:W-:Y:S01]  /*0b90*/  IMAD R43, R16, 0x8, R35 ;  /* 0x00000008102b7824 */ /* 0x000fe200078e0223 */
[----:B------:R-:W-:Y:S01]  /*0ba0*/  CS2R R18, SRZ ;  /* 0x0000000000127805 */ /* 0x000fe2000001ff00 */
[----:B------:R-:W-:-:S02]  /*0bb0*/  CS2R R16, SRZ ;  /* 0x0000000000107805 */ /* 0x000fc4000001ff00 */
[----:B------:R-:W-:-:S08]  /*0bc0*/  IMAD.WIDE R42, R43, R40, c[0x0][0x168] ;  /* 0x00005a002b2a7625 */ /* 0x000fd000078e0228 */
[----:B------:R-:W-:Y:S01]  /*0bd0*/  @P1 MOV R20, 0x0 ;  /* 0x0000000000141802 */ /* 0x000fe20000000f00 */
[----:B------:R-:W-:-:S03]  /*0be0*/  @P1 IMAD.MOV.U32 R21, RZ, RZ, 0x14f00000 ;  /* 0x14f00000ff151424 */ /* 0x000fc600078e00ff */
[----:B------:R-:W1:Y:S08]  /*0bf0*/  @P1 R2UR UR6, R20 ;  /* 0x00000000140613c2 */ /* 0x000e7000000e0000 */
[----:B------:R-:W1:Y:S01]  /*0c00*/  @P1 R2UR UR7, R21 ;  /* 0x00000000150713c2 */ /* 0x000e6200000e0000 */
[----:B------:R-:W-:Y:S01]  /*0c10*/  LOP3.LUT R34, R34, 0x6, RZ, 0xfc, !PT ;  /* 0x0000000622227812 */ /* 0x000fe200078efcff */
[----:B-1----:R1:W4:Y:S03]  /*0c20*/  @P1 LDG.E.EL.128 R16, desc[UR6][R42.64] ;  /* 0x000000062a101981 */ /* 0x002326200c2e1d00 */
[C---:B------:R-:W-:Y:S01]  /*0c30*/  ISETP.LT.AND P1, PT, R34.reuse, 0x40, !P2 ;  /* 0x000000402200780c */ /* 0x040fe20005721270 */
[----:B------:R-:W-:Y:S01]  /*0c40*/  IMAD R37, R34, 0x8, R35 ;  /* 0x0000000822257824 */ /* 0x000fe200078e0223 */
[----:B------:R-:W-:Y:S01]  /*0c50*/  CS2R R20, SRZ ;  /* 0x0000000000147805 */ /* 0x000fe2000001ff00 */
[----:B0-----:R-:W-:-:S02]  /*0c60*/  CS2R R22, SRZ ;  /* 0x0000000000167805 */ /* 0x001fc4000001ff00 */
[----:B------:R-:W-:-:S08]  /*0c70*/  IMAD.WIDE R36, R37, R40, c[0x0][0x168] ;  /* 0x00005a0025247625 */ /* 0x000fd000078e0228 */
[----:B------:R-:W-:Y:S01]  /*0c80*/  @P1 MOV R44, 0x0 ;  /* 0x00000000002c1802 */ /* 0x000fe20000000f00 */
[----:B------:R-:W-:-:S03]  /*0c90*/  @P1 IMAD.MOV.U32 R45, RZ, RZ, 0x14f00000 ;  /* 0x14f00000ff2d1424 */ /* 0x000fc600078e00ff */
[----:B------:R-:W0:Y:S08]  /*0ca0*/  @P1 R2UR UR6, R44 ;  /* 0x000000002c0613c2 */ /* 0x000e3000000e0000 */
[----:B------:R-:W0:Y:S02]  /*0cb0*/  @P1 R2UR UR7, R45 ;  /* 0x000000002d0713c2 */ /* 0x000e2400000e0000 */
[----:B0-----:R0:W5:Y:S01]  /*0cc0*/  @P1 LDG.E.EL.128 R20, desc[UR6][R36.64] ;  /* 0x0000000624141981 */ /* 0x001162200c2e1d00 */
[----:B------:R-:W-:Y:S01]  /*0cd0*/  @!P2 MOV R34, 0x0 ;  /* 0x000000000022a802 */ /* 0x000fe20000000f00 */
[----:B------:R-:W-:Y:S01]  /*0ce0*/  @!P2 IMAD.MOV.U32 R35, RZ, RZ, 0x14f00000 ;  /* 0x14f00000ff23a424 */ /* 0x000fe200078e00ff */
[C---:B------:R-:W-:Y:S01]  /*0cf0*/  SHF.L.U32 R41, R4.reuse, 0x1, RZ ;  /* 0x0000000104297819 */ /* 0x040fe200000006ff */
[----:B-1----:R-:W-:-:S02]  /*0d00*/  IMAD.SHL.U32 R42, R4, 0x20, RZ ;  /* 0x00000020042a7824 */ /* 0x002fc400078e00ff */
[----:B------:R1:W1:Y:S01]  /*0d10*/  @!P2 R2UR UR6, R34 ;  /* 0x000000002206a3c2 */ /* 0x00026200000e0000 */
[----:B------:R-:W-:Y:S01]  /*0d20*/  SHF.R.U32.HI R44, RZ, 0x5, R4 ;  /* 0x00000005ff2c7819 */ /* 0x000fe20000011604 */
[----:B------:R-:W-:Y:S01]  /*0d30*/  @!P2 IMAD.MOV.U32 R45, RZ, RZ, 0x14f00000 ;  /* 0x14f00000ff2da424 */ /* 0x000fe200078e00ff */
[----:B------:R-:W-:Y:S02]  /*0d40*/  LOP3.LUT R43, R41, 0x3e, RZ, 0xc0, !PT ;  /* 0x0000003e292b7812 */ /* 0x000fe400078ec0ff */
[----:B------:R-:W-:Y:S02]  /*0d50*/  LOP3.LUT R42, R5, 0xfc0, R42, 0xf8, !PT ;  /* 0x00000fc0052a7812 */ /* 0x000fe400078ef82a */
[----:B------:R-:W-:Y:S01]  /*0d60*/  SGXT.U32 R41, R44, 0x3 ;  /* 0x000000032c29781a */ /* 0x000fe20000000000 */
[----:B------:R1:W1:Y:S01]  /*0d70*/  @!P2 R2UR UR7, R35 ;  /* 0x000000002307a3c2 */ /* 0x00026200000e0000 */
[----:B------:R-:W-:Y:S01]  /*0d80*/  LOP3.LUT R3, R42, R3, RZ, 0xfc, !PT ;  /* 0x000000032a037212 */ /* 0x000fe200078efcff */
[----:B------:R-:W-:Y:S01]  /*0d90*/  @!P2 IMAD.MOV.U32 R44, RZ, RZ, 0x0 ;  /* 0x00000000ff2ca424 */ /* 0x000fe200078e00ff */
[----:B------:R-:W-:-:S02]  /*0da0*/  LOP3.LUT R24, R43, R24, RZ, 0xfc, !PT ;  /* 0x000000182b187212 */ /* 0x000fc400078efcff */
[----:B------:R-:W-:Y:S02]  /*0db0*/  LOP3.LUT R41, R41, UR4, RZ, 0xfc, !PT ;  /* 0x0000000429297c12 */ /* 0x000fe4000f8efcff */
[----:B0-----:R-:W-:Y:S01]  /*0dc0*/  SHF.R.U32.HI R36, RZ, 0x1, R3 ;  /* 0x00000001ff247819 */ /* 0x001fe20000011603 */
[----:B------:R0:W1:Y:S01]  /*0dd0*/  @!P2 R2UR UR4, R44 ;  /* 0x000000002c04a3c2 */ /* 0x00006200000e0000 */
[----:B------:R-:W-:Y:S02]  /*0de0*/  LEA R41, R41, R24, 0x6 ;  /* 0x0000001829297211 */ /* 0x000fe400078e30ff */
[----:B------:R-:W-:Y:S02]  /*0df0*/  LOP3.LUT R24, R36, 0x7e4, RZ, 0xc0, !PT ;  /* 0x000007e424187812 */ /* 0x000fe400078ec0ff */
[----:B------:R-:W-:Y:S01]  /*0e00*/  CS2R R36, SRZ ;  /* 0x0000000000247805 */ /* 0x000fe2000001ff00 */
[-C--:B------:R-:W-:Y:S02]  /*0e10*/  IMAD.WIDE.U32 R42, R41, R40.reuse, c[0x0][0x170] ;  /* 0x00005c00292a7625 */ /* 0x080fe400078e0028 */
[----:B------:R1:W1:Y:S02]  /*0e20*/  @!P2 R2UR UR5, R45 ;  /* 0x000000002d05a3c2 */ /* 0x00026400000e0000 */
[----:B------:R-:W-:Y:S01]  /*0e30*/  IMAD R24, R3, 0x4, R24 ;  /* 0x0000000403187824 */ /* 0x000fe200078e0218 */
[----:B-1----:R-:W-:Y:S01]  /*0e40*/  CS2R R34, SRZ ;  /* 0x0000000000227805 */ /* 0x002fe2000001ff00 */
[----:B------:R-:W-:-:S03]  /*0e50*/  IMAD.WIDE.U32 R40, R41, R40, c[0x0][0x178] ;  /* 0x00005e0029287625 */ /* 0x000fc600078e0028 */
[----:B0-----:R-:W-:Y:S04]  /*0e60*/  LDS R44, [R24+0x4] ;  /* 0x00000400182c7984 */ /* 0x001fe80000000800 */
[----:B------:R0:W5:Y:S04]  /*0e70*/  @!P2 LDG.E.EL.64 R36, desc[UR6][R42.64] ;  /* 0x000000062a24a981 */ /* 0x000168200c2e1b00 */
[----:B------:R-:W-:Y:S04]  /*0e80*/  LDS R45, [R24+0x8] ;  /* 0x00000800182d7984 */ /* 0x000fe80000000800 */
[----:B0-----:R-:W2:Y:S04]  /*0e90*/  LDS R43, [R24] ;  /* 0x00000000182b7984 */ /* 0x001ea80000000800 */
[----:B------:R0:W5:Y:S01]  /*0ea0*/  @!P2 LDG.E.EL.64 R34, desc[UR4][R40.64] ;  /* 0x000000042822a981 */ /* 0x000162200c2e1b00 */
[----:B------:R-:W-:Y:S01]  /*0eb0*/  SHF.L.U32 R2, R2, 0x9, RZ ;  /* 0x0000000902027819 */ /* 0x000fe200000006ff */
[----:B------:R-:W-:-:S03]  /*0ec0*/  ULDC.64 UR4, c[0x0][0x118] ;  /* 0x0000460000047ab9 */ /* 0x000fc60000000a00 */
[----:B------:R-:W-:-:S04]  /*0ed0*/  LOP3.LUT R25, R2, R25, RZ, 0xfc, !PT ;  /* 0x0000001902197212 */ /* 0x000fc800078efcff */
[--C-:B------:R-:W-:Y:S02]  /*0ee0*/  LOP3.LUT R25, R25, 0x2, R26.reuse, 0xf8, !PT ;  /* 0x0000000219197812 */ /* 0x100fe400078ef81a */
[----:B0-----:R-:W-:Y:S02]  /*0ef0*/  LOP3.LUT R40, R3, 0x10, RZ, 0xfc, !PT ;  /* 0x0000001003287812 */ /* 0x001fe400078efcff */
[----:B------:R-:W-:Y:S02]  /*0f00*/  LOP3.LUT R26, R25, 0x4, R26, 0xf8, !PT ;  /* 0x00000004191a7812 */ /* 0x000fe400078ef81a */
[----:B------:R-:W-:-:S04]  /*0f10*/  SHF.R.U32.HI R40, RZ, 0x1, R40 ;  /* 0x00000001ff287819 */ /* 0x000fc80000011628 */
[----:B------:R-:W-:Y:S02]  /*0f20*/  LOP3.LUT R42, R40, 0x7ec, RZ, 0xc0, !PT ;  /* 0x000007ec282a7812 */ /* 0x000fe400078ec0ff */
[----:B------:R0:W1:Y:S03]  /*0f30*/  LDS R40, [R24+0xc] ;  /* 0x00000c0018287984 */ /* 0x0000660000000800 */
[----:B------:R-:W-:-:S05]  /*0f40*/  IMAD R42, R3, 0x4, R42 ;  /* 0x00000004032a7824 */ /* 0x000fca00078e022a */
[----:B------:R-:W-:Y:S01]  /*0f50*/  LDS R41, [R42+0x48] ;  /* 0x000048002a297984 */ /* 0x000fe20000000800 */
[----:B0-----:R-:W-:-:S04]  /*0f60*/  LOP3.LUT R24, R3, 0x30, RZ, 0xfc, !PT ;  /* 0x0000003003187812 */ /* 0x001fc800078efcff */
[----:B------:R-:W-:Y:S01]  /*0f70*/  SHF.R.U32.HI R24, RZ, 0x1, R24 ;  /* 0x00000001ff187819 */ /* 0x000fe20000011618 */
[----:B--2---:R-:W-:Y:S01]  /*0f80*/  FADD R12, R43, R12 ;  /* 0x0000000c2b0c7221 */ /* 0x004fe20000000000 */
[----:B-1----:R-:W-:Y:S01]  /*0f90*/  FADD R15, R40, R15 ;  /* 0x0000000f280f7221 */ /* 0x002fe20000000000 */
[----:B------:R-:W3:Y:S01]  /*0fa0*/  LDS R43, [R42+0x40] ;  /* 0x000040002a2b7984 */ /* 0x000ee20000000800 */
[----:B------:R-:W-:Y:S01]  /*0fb0*/  LOP3.LUT R40, R3, 0x20, RZ, 0xfc, !PT ;  /* 0x0000002003287812 */ /* 0x000fe200078efcff */
[----:B------:R-:W-:Y:S01]  /*0fc0*/  FADD R13, R44, R13 ;  /* 0x0000000d2c0d7221 */ /* 0x000fe20000000000 */
[----:B------:R-:W-:Y:S01]  /*0fd0*/  FADD R14, R45, R14 ;  /* 0x0000000e2d0e7221 */ /* 0x000fe20000000000 */
[----:B------:R-:W-:Y:S01]  /*0fe0*/  LDS R44, [R42+0x44] ;  /* 0x000044002a2c7984 */ /* 0x000fe20000000800 */
[----:B------:R-:W-:-:S03]  /*0ff0*/  SHF.R.U32.HI R40, RZ, 0x1, R40 ;  /* 0x00000001ff287819 */ /* 0x000fc60000011628 */
[----:B------:R0:W1:Y:S01]  /*1000*/  LDS R45, [R42+0x4c] ;  /* 0x00004c002a2d7984 */ /* 0x0000620000000800 */
[----:B------:R-:W-:-:S04]  /*1010*/  LOP3.LUT R40, R40, 0x7f4, RZ, 0xc0, !PT ;  /* 0x000007f428287812 */ /* 0x000fc800078ec0ff */
[----:B------:R-:W-:Y:S02]  /*1020*/  LEA R40, R3, R40, 0x2 ;  /* 0x0000002803287211 */ /* 0x000fe400078e10ff */
[----:B0-----:R-:W-:-:S03]  /*1030*/  LOP3.LUT R42, R24, 0x7fc, RZ, 0xc0, !PT ;  /* 0x000007fc182a7812 */ /* 0x001fc600078ec0ff */
[----:B------:R-:W-:Y:S02]  /*1040*/  LDS R24, [R40+0x84] ;  /* 0x0000840028187984 */ /* 0x000fe40000000800 */
[----:B------:R-:W-:Y:S01]  /*1050*/  IMAD R3, R3, 0x4, R42 ;  /* 0x0000000403037824 */ /* 0x000fe200078e022a */
[----:B---3--:R-:W-:Y:S01]  /*1060*/  FADD R8, R43, R8 ;  /* 0x000000082b087221 */ /* 0x008fe20000000000 */
[----:B------:R-:W-:Y:S01]  /*1070*/  FADD R10, R41, R10 ;  /* 0x0000000a290a7221 */ /* 0x000fe20000000000 */
[----:B------:R-:W4:Y:S01]  /*1080*/  LDS R43, [R40+0x80] ;  /* 0x00008000282b7984 */ /* 0x000f220000000800 */
[----:B------:R-:W-:Y:S01]  /*1090*/  IMAD.SHL.U32 R41, R4, 0x2, RZ ;  /* 0x0000000204297824 */ /* 0x000fe200078e00ff */
[----:B-1----:R-:W-:Y:S01]  /*10a0*/  FADD R11, R45, R11 ;  /* 0x0000000b2d0b7221 */ /* 0x002fe20000000000 */
[----:B------:R-:W-:-:S03]  /*10b0*/  FADD R9, R44, R9 ;  /* 0x000000092c097221 */ /* 0x000fc60000000000 */
[----:B------:R-:W-:-:S04]  /*10c0*/  LOP3.LUT R41, R41, 0x3e, RZ, 0xc0, !PT ;  /* 0x0000003e29297812 */ /* 0x000fc800078ec0ff */
[----:B------:R-:W-:Y:S02]  /*10d0*/  LOP3.LUT R42, R28, R41, R27, 0xfe, !PT ;  /* 0x000000291c2a7212 */ /* 0x000fe400078efe1b */
[----:B------:R-:W0:Y:S02]  /*10e0*/  S2R R27, SR_TID.X ;  /* 0x00000000001b7919 */ /* 0x000e240000002100 */
[----:B------:R-:W-:Y:S02]  /*10f0*/  LOP3.LUT R29, R42, R29, RZ, 0xfc, !PT ;  /* 0x0000001d2a1d7212 */ /* 0x000fe400078efcff */
[----:B------:R-:W1:Y:S04]  /*1100*/  LDS R28, [R40+0x8c] ;  /* 0x00008c00281c7984 */ /* 0x000e680000000800 */
[----:B------:R-:W-:Y:S01]  /*1110*/  LDS R41, [R3+0xc0] ;  /* 0x0000c00003297984 */ /* 0x000fe20000000800 */
[----:B0-----:R-:W-:-:S02]  /*1120*/  LOP3.LUT R25, R27, 0x10, RZ, 0xc0, !PT ;  /* 0x000000101b197812 */ /* 0x001fc400078ec0ff */
[----:B------:R-:W-:Y:S02]  /*1130*/  LOP3.LUT R2, R27, 0x20, RZ, 0xc0, !PT ;  /* 0x000000201b027812 */ /* 0x000fe400078ec0ff */
[----:B------:R-:W-:Y:S02]  /*1140*/  SHF.R.U32.HI R25, RZ, 0x1, R25 ;  /* 0x00000001ff197819 */ /* 0x000fe40000011619 */
[----:B------:R-:W-:-:S04]  /*1150*/  SHF.R.U32.HI R2, RZ, 0x1, R2 ;  /* 0x00000001ff027819 */ /* 0x000fc80000011602 */
[----:B------:R-:W-:Y:S01]  /*1160*/  LOP3.LUT R26, R2, R26, R25, 0xfe, !PT ;  /* 0x0000001a021a7212 */ /* 0x000fe200078efe19 */
[----:B----4-:R-:W-:Y:S01]  /*1170*/  FADD R16, R43, R16 ;  /* 0x000000102b107221 */ /* 0x010fe20000000000 */
[----:B------:R-:W-:Y:S01]  /*1180*/  FADD R17, R24, R17 ;  /* 0x0000001118117221 */ /* 0x000fe20000000000 */
[----:B------:R-:W0:Y:S01]  /*1190*/  LDS R43, [R40+0x88] ;  /* 0x00008800282b7984 */ /* 0x000e220000000800 */
[----:B------:R-:W-:Y:S02]  /*11a0*/  LOP3.LUT R24, R27, 0x40, RZ, 0xc0, !PT ;  /* 0x000000401b187812 */ /* 0x000fe400078ec0ff */
[----:B------:R-:W-:Y:S01]  /*11b0*/  SHF.R.U32.HI R27, RZ, 0x1, R0 ;  /* 0x00000001ff1b7819 */ /* 0x000fe20000011600 */
[----:B------:R-:W2:Y:S01]  /*11c0*/  LDS R40, [R3+0xc4] ;  /* 0x0000c40003287984 */ /* 0x000ea20000000800 */
[----:B------:R-:W-:Y:S01]  /*11d0*/  SHF.R.U32.HI R0, RZ, 0x1, R24 ;  /* 0x00000001ff007819 */ /* 0x000fe20000011618 */
[----:B-1----:R-:W-:-:S04]  /*11e0*/  FADD R19, R28, R19 ;  /* 0x000000131c137221 */ /* 0x002fc80000000000 */
[----:B------:R-:W-:-:S05]  /*11f0*/  IMAD.IADD R45, R0, 0x1, R27 ;  /* 0x00000001002d7824 */ /* 0x000fca00078e021b */
[----:B------:R-:W-:-:S04]  /*1200*/  LOP3.LUT R26, R45, R26, RZ, 0xfc, !PT ;  /* 0x0000001a2d1a7212 */ /* 0x000fc800078efcff */
[----:B------:R-:W-:-:S04]  /*1210*/  LOP3.LUT R24, R26, 0x80, RZ, 0x3c, !PT ;  /* 0x000000801a187812 */ /* 0x000fc800078e3cff */
[----:B------:R-:W-:Y:S01]  /*1220*/  SHF.R.U32.HI R42, RZ, 0x4, R24 ;  /* 0x00000004ff2a7819 */ /* 0x000fe20000011618 */
[----:B0-----:R-:W-:-:S03]  /*1230*/  FADD R18, R43, R18 ;  /* 0x000000122b127221 */ /* 0x001fc60000000000 */
[----:B------:R-:W-:Y:S02]  /*1240*/  LOP3.LUT R43, R42, 0xffffffc, RZ, 0xc0, !PT ;  /* 0x0ffffffc2a2b7812 */ /* 0x000fe400078ec0ff */
[----:B------:R-:W0:Y:S03]  /*1250*/  LDS R42, [R3+0xcc] ;  /* 0x0000cc00032a7984 */ /* 0x000e260000000800 */
[----:B------:R-:W-:Y:S01]  /*1260*/  IMAD R24, R24, 0x4, R43 ;  /* 0x0000000418187824 */ /* 0x000fe200078e022b */
[----:B-----5:R-:W-:Y:S01]  /*1270*/  FADD R28, R41, R20 ;  /* 0x00000014291c7221 */ /* 0x020fe20000000000 */
[----:B------:R-:W-:Y:S02]  /*1280*/  SHF.R.U32.HI R20, RZ, 0x4, R26 ;  /* 0x00000004ff147819 */ /* 0x000fe4000001161a */
[----:B------:R-:W-:Y:S02]  /*1290*/  LOP3.LUT R41, R26, 0x100, RZ, 0x3c, !PT ;  /* 0x000001001a297812 */ /* 0x000fe400078e3cff */
[----:B------:R-:W-:-:S02]  /*12a0*/  LOP3.LUT R43, R20, 0xffffffc, RZ, 0xc0, !PT ;  /* 0x0ffffffc142b7812 */ /* 0x000fc400078ec0ff */
[----:B------:R-:W-:Y:S02]  /*12b0*/  SHF.R.U32.HI R20, RZ, 0x4, R41 ;  /* 0x00000004ff147819 */ /* 0x000fe40000011629 */
[----:B------:R-:W-:Y:S02]  /*12c0*/  LEA R43, R26, R43, 0x2 ;  /* 0x0000002b1a2b7211 */ /* 0x000fe400078e10ff */
[----:B------:R-:W-:Y:S02]  /*12d0*/  LOP3.LUT R20, R20, 0xffffffc, RZ, 0xc0, !PT ;  /* 0x0ffffffc14147812 */ /* 0x000fe400078ec0ff */
[----:B------:R-:W-:-:S03]  /*12e0*/  LOP3.LUT R26, R26, 0x180, RZ, 0x3c, !PT ;  /* 0x000001801a1a7812 */ /* 0x000fc600078e3cff */
[----:B------:R-:W-:Y:S01]  /*12f0*/  IMAD R41, R41, 0x4, R20 ;  /* 0x0000000429297824 */ /* 0x000fe200078e0214 */
[----:B------:R-:W-:-:S04]  /*1300*/  SHF.R.U32.HI R20, RZ, 0x4, R26 ;  /* 0x00000004ff147819 */ /* 0x000fc8000001161a */
[----:B------:R-:W-:Y:S02]  /*1310*/  LOP3.LUT R45, R20, 0xffffffc, RZ, 0xc0, !PT ;  /* 0x0ffffffc142d7812 */ /* 0x000fe400078ec0ff */
[----:B------:R-:W-:-:S03]  /*1320*/  LOP3.LUT R20, R29, 0x40, RZ, 0xfc, !PT ;  /* 0x000000401d147812 */ /* 0x000fc600078efcff */
[----:B------:R-:W-:Y:S01]  /*1330*/  IMAD R26, R26, 0x4, R45 ;  /* 0x000000041a1a7824 */ /* 0x000fe200078e022d */
[----:B--2---:R-:W-:Y:S01]  /*1340*/  FADD R45, R40, R21 ;  /* 0x00000015282d7221 */ /* 0x004fe20000000000 */
[----:B------:R-:W-:Y:S01]  /*1350*/  SHF.R.U32.HI R21, RZ, 0x4, R20 ;  /* 0x00000004ff157819 */ /* 0x000fe20000011614 */
[----:B------:R-:W1:Y:S01]  /*1360*/  LDS R40, [R3+0xc8] ;  /* 0x0000c80003287984 */ /* 0x000e620000000800 */
[----:B------:R-:W-:Y:S02]  /*1370*/  SHF.R.U32.HI R20, RZ, 0x4, R29 ;  /* 0x00000004ff147819 */ /* 0x000fe4000001161d */
[----:B------:R-:W-:Y:S01]  /*1380*/  LOP3.LUT R21, R21, 0x7fffffc, RZ, 0xc0, !PT ;  /* 0x07fffffc15157812 */ /* 0x000fe200078ec0ff */
[----:B------:R-:W-:Y:S01]  /*1390*/  BAR.SYNC.DEFER_BLOCKING 0x0 ;  /* 0x0000000000007b1d */ /* 0x000fe20000010000 */
[----:B------:R-:W-:Y:S01]  /*13a0*/  LOP3.LUT R20, R20, 0x38, RZ, 0xc0, !PT ;  /* 0x0000003814147812 */ /* 0x000fe200078ec0ff */
[----:B0-----:R-:W-:-:S03]  /*13b0*/  FADD R23, R42, R23 ;  /* 0x000000172a177221 */ /* 0x001fc60000000000 */
[C---:B------:R-:W-:Y:S01]  /*13c0*/  LEA R44, R29.reuse, R20, 0x2 ;  /* 0x000000141d2c7211 */ /* 0x040fe200078e10ff */
[----:B------:R-:W-:Y:S01]  /*13d0*/  IMAD R29, R29, 0x4, R21 ;  /* 0x000000041d1d7824 */ /* 0x000fe200078e0215 */
[----:B------:R-:W-:Y:S04]  /*13e0*/  STS [R43], R12 ;  /* 0x0000000c2b007388 */ /* 0x000fe80000000800 */
[----:B------:R-:W-:Y:S04]  /*13f0*/  STS [R24], R13 ;  /* 0x0000000d18007388 */ /* 0x000fe80000000800 */
[----:B------:R-:W-:Y:S04]  /*1400*/  STS [R41], R14 ;  /* 0x0000000e29007388 */ /* 0x000fe80000000800 */
[----:B------:R-:W-:Y:S01]  /*1410*/  STS [R26], R15 ;  /* 0x0000000f1a007388 */ /* 0x000fe20000000800 */
[----:B-1----:R-:W-:-:S03]  /*1420*/  FADD R22, R40, R22 ;  /* 0x0000001628167221 */ /* 0x002fc60000000000 */
[----:B------:R-:W-:Y:S06]  /*1430*/  BAR.SYNC.DEFER_BLOCKING 0x0 ;  /* 0x0000000000007b1d */ /* 0x000fec0000010000 */
[----:B------:R-:W0:Y:S04]  /*1440*/  LDS R3, [R29+0x104] ;  /* 0x000104001d037984 */ /* 0x000e280000000800 */
[----:B------:R-:W-:Y:S04]  /*1450*/  LDS R15, [R29+0x100] ;  /* 0x000100001d0f7984 */ /* 0x000fe80000000800 */
[----:B------:R-:W1:Y:S04]  /*1460*/  LDS.64 R20, [R44] ;  /* 0x000000002c147984 */ /* 0x000e680000000a00 */
[----:B------:R-:W-:Y:S06]  /*1470*/  BAR.SYNC.DEFER_BLOCKING 0x0 ;  /* 0x0000000000007b1d */ /* 0x000fec0000010000 */
[----:B------:R-:W-:Y:S04]  /*1480*/  STS [R43], R8 ;  /* 0x000000082b007388 */ /* 0x000fe80000000800 */
[----:B------:R-:W-:Y:S01]  /*1490*/  STS [R24], R9 ;  /* 0x0000000918007388 */ /* 0x000fe20000000800 */
[----:B0-----:R-:W-:-:S03]  /*14a0*/  FADD R3, R3, -R37 ;  /* 0x8000002503037221 */ /* 0x001fc60000000000 */
[----:B------:R-:W-:Y:S01]  /*14b0*/  STS [R41], R10 ;  /* 0x0000000a29007388 */ /* 0x000fe20000000800 */
[----:B------:R-:W-:-:S03]  /*14c0*/  FMUL R3, R3, 1.4426950216293334961 ;  /* 0x3fb8aa3b03037820 */ /* 0x000fc60000400000 */
[----:B------:R-:W-:Y:S01]  /*14d0*/  STS [R26], R11 ;  /* 0x0000000b1a007388 */ /* 0x000fe20000000800 */
[----:B-1----:R-:W-:-:S03]  /*14e0*/  FADD R20, R20, -R36 ;  /* 0x8000002414147221 */ /* 0x002fc60000000000 */
[----:B------:R-:W-:Y:S01]  /*14f0*/  BAR.SYNC.DEFER_BLOCKING 0x0 ;  /* 0x0000000000007b1d */ /* 0x000fe20000010000 */
[----:B------:R-:W-:Y:S01]  /*1500*/  FSETP.GEU.AND P6, PT, R3, -126, PT ;  /* 0xc2fc00000300780b */ /* 0x000fe20003fce000 */
[----:B------:R-:W-:-:S04]  /*1510*/  FADD R21, -R37, R21 ;  /* 0x0000001525157221 */ /* 0x000fc80000000100 */
[----:B------:R-:W-:-:S08]  /*1520*/  FMUL R21, R21, 1.4426950216293334961 ;  /* 0x3fb8aa3b15157820 */ /* 0x000fd00000400000 */
[----:B------:R-:W-:-:S06]  /*1530*/  @!P6 FMUL R3, R3, 0.5 ;  /* 0x3f0000000303e820 */ /* 0x000fcc0000400000 */
[----:B------:R-:W0:Y:S01]  /*1540*/  MUFU.EX2 R3, R3 ;  /* 0x0000000300037308 */ /* 0x000e220000000800 */
[----:B------:R-:W1:Y:S04]  /*1550*/  LDS R11, [R29+0x100] ;  /* 0x000100001d0b7984 */ /* 0x000e680000000800 */
[----:B------:R-:W2:Y:S04]  /*1560*/  LDS.64 R12, [R44] ;  /* 0x000000002c0c7984 */ /* 0x000ea80000000a00 */
[----:B------:R-:W-:Y:S04]  /*1570*/  LDS R14, [R29+0x104] ;  /* 0x000104001d0e7984 */ /* 0x000fe80000000800 */
[----:B------:R-:W-:Y:S01]  /*1580*/  BAR.SYNC.DEFER_BLOCKING 0x0 ;  /* 0x0000000000007b1d */ /* 0x000fe20000010000 */
[----:B0-----:R-:W-:-:S05]  /*1590*/  @!P6 FMUL R3, R3, R3 ;  /* 0x000000030303e220 */ /* 0x001fca0000400000 */
[----:B------:R-:W-:Y:S04]  /*15a0*/  STS [R43], R16 ;  /* 0x000000102b007388 */ /* 0x000fe80000000800 */
[----:B------:R-:W-:Y:S01]  /*15b0*/  STS [R24], R17 ;  /* 0x0000001118007388 */ /* 0x000fe20000000800 */
[----:B-1----:R-:W-:-:S03]  /*15c0*/  FADD R11, R11, -R36 ;  /* 0x800000240b0b7221 */ /* 0x002fc60000000000 */
[----:B------:R0:W-:Y:S01]  /*15d0*/  STS [R41], R18 ;  /* 0x0000001229007388 */ /* 0x0001e20000000800 */
[----:B--2---:R-:W-:Y:S01]  /*15e0*/  FADD R12, R12, -R36 ;  /* 0x800000240c0c7221 */ /* 0x004fe20000000000 */
[----:B------:R-:W-:Y:S01]  /*15f0*/  FMUL R11, R11, 1.4426950216293334961 ;  /* 0x3fb8aa3b0b0b7820 */ /* 0x000fe20000400000 */
[----:B------:R-:W-:Y:S01]  /*1600*/  FADD R13, -R37, R13 ;  /* 0x0000000d250d7221 */ /* 0x000fe20000000100 */
[----:B------:R-:W-:Y:S04]  /*1610*/  STS [R26], R19 ;  /* 0x000000131a007388 */ /* 0x000fe80000000800 */
[----:B------:R-:W-:Y:S01]  /*1620*/  BAR.SYNC.DEFER_BLOCKING 0x0 ;  /* 0x0000000000007b1d */ /* 0x000fe20000010000 */
[----:B------:R-:W-:Y:S01]  /*1630*/  FSETP.GEU.AND P3, PT, R11, -126, PT ;  /* 0xc2fc00000b00780b */ /* 0x000fe20003f6e000 */
[----:B0-----:R-:W-:-:S05]  /*1640*/  FMUL R18, R12, 1.4426950216293334961 ;  /* 0x3fb8aa3b0c127820 */ /* 0x001fca0000400000 */
[----:B------:R-:W-:-:S07]  /*1650*/  FSETP.GEU.AND P2, PT, R18, -126, PT ;  /* 0xc2fc00001200780b */ /* 0x000fce0003f4e000 */
[----:B------:R-:W-:-:S06]  /*1660*/  @!P3 FMUL R11, R11, 0.5 ;  /* 0x3f0000000b0bb820 */ /* 0x000fcc0000400000 */
[----:B------:R-:W-:Y:S01]  /*1670*/  @!P2 FMUL R18, R18, 0.5 ;  /* 0x3f0000001212a820 */ /* 0x000fe20000400000 */
[----:B------:R-:W0:Y:S01]  /*1680*/  MUFU.EX2 R11, R11 ;  /* 0x0000000b000b7308 */ /* 0x000e220000000800 */
[----:B------:R-:W1:Y:S04]  /*1690*/  LDS R19, [R29+0x100] ;  /* 0x000100001d137984 */ /* 0x000e680000000800 */
[----:B------:R-:W-:Y:S04]  /*16a0*/  LDS R10, [R29+0x104] ;  /* 0x000104001d0a7984 */ /* 0x000fe80000000800 */
[----:B------:R-:W2:Y:S04]  /*16b0*/  LDS.64 R8, [R44] ;  /* 0x000000002c087984 */ /* 0x000ea80000000a00 */
[----:B------:R-:W-:Y:S01]  /*16c0*/  BAR.SYNC.DEFER_BLOCKING 0x0 ;  /* 0x0000000000007b1d */ /* 0x000fe20000010000 */
[----:B0-----:R-:W-:-:S05]  /*16d0*/  @!P3 FMUL R11, R11, R11 ;  /* 0x0000000b0b0bb220 */ /* 0x001fca0000400000 */
[----:B------:R-:W-:Y:S04]  /*16e0*/  STS [R43], R28 ;  /* 0x0000001c2b007388 */ /* 0x000fe80000000800 */
[----:B------:R0:W-:Y:S01]  /*16f0*/  STS [R24], R45 ;  /* 0x0000002d18007388 */ /* 0x0001e20000000800 */
[----:B-1----:R-:W-:-:S03]  /*1700*/  FADD R19, R19, -R36 ;  /* 0x8000002413137221 */ /* 0x002fc60000000000 */
[----:B------:R1:W-:Y:S04]  /*1710*/  STS [R41], R22 ;  /* 0x0000001629007388 */ /* 0x0003e80000000800 */
[----:B------:R3:W-:Y:S01]  /*1720*/  STS [R26], R23 ;  /* 0x000000171a007388 */ /* 0x0007e20000000800 */
[--C-:B--2---:R-:W-:Y:S01]  /*1730*/  FADD R12, R8, -R36.reuse ;  /* 0x80000024080c7221 */ /* 0x104fe20000000000 */
[----:B0-----:R-:W-:Y:S01]  /*1740*/  FMUL R24, R13, 1.4426950216293334961 ;  /* 0x3fb8aa3b0d187820 */ /* 0x001fe20000400000 */
[----:B------:R-:W-:Y:S01]  /*1750*/  FADD R13, R15, -R36 ;  /* 0x800000240f0d7221 */ /* 0x000fe20000000000 */
[----:B------:R-:W-:Y:S01]  /*1760*/  BAR.SYNC.DEFER_BLOCKING 0x0 ;  /* 0x0000000000007b1d */ /* 0x000fe20000010000 */
[----:B------:R-:W-:Y:S02]  /*1770*/  FADD R9, -R37, R9 ;  /* 0x0000000925097221 */ /* 0x000fe40000000100 */
[----:B------:R-:W-:Y:S01]  /*1780*/  FSETP.GEU.AND P1, PT, R24, -126, PT ;  /* 0xc2fc00001800780b */ /* 0x000fe20003f2e000 */
[----:B-1----:R-:W-:Y:S01]  /*1790*/  FMUL R22, R13, 1.4426950216293334961 ;  /* 0x3fb8aa3b0d167820 */ /* 0x002fe20000400000 */
[----:B------:R-:W-:Y:S01]  /*17a0*/  FMUL R9, R9, 1.4426950216293334961 ;  /* 0x3fb8aa3b09097820 */ /* 0x000fe20000400000 */
[----:B---3--:R-:W-:Y:S01]  /*17b0*/  FMUL R26, R19, 1.4426950216293334961 ;  /* 0x3fb8aa3b131a7820 */ /* 0x008fe20000400000 */
[----:B------:R-:W-:-:S02]  /*17c0*/  FMUL R19, R12, 1.4426950216293334961 ;  /* 0x3fb8aa3b0c137820 */ /* 0x000fc40000400000 */
[----:B------:R0:W1:Y:S02]  /*17d0*/  MUFU.EX2 R12, R18 ;  /* 0x00000012000c7308 */ /* 0x0000640000000800 */
[----:B------:R-:W-:Y:S02]  /*17e0*/  FSETP.GEU.AND P5, PT, R26, -126, PT ;  /* 0xc2fc00001a00780b */ /* 0x000fe40003fae000 */
[----:B------:R-:W-:-:S03]  /*17f0*/  FSETP.GEU.AND P4, PT, R19, -126, PT ;  /* 0xc2fc00001300780b */ /* 0x000fc60003f8e000 */
[----:B------:R-:W-:Y:S01]  /*1800*/  @!P1 FMUL R24, R24, 0.5 ;  /* 0x3f00000018189820 */ /* 0x000fe20000400000 */
[----:B0-----:R-:W-:-:S03]  /*1810*/  IMAD.SHL.U32 R18, R4, 0x100, RZ ;  /* 0x0000010004127824 */ /* 0x001fc600078e00ff */
[----:B------:R-:W0:Y:S02]  /*1820*/  MUFU.EX2 R8, R24 ;  /* 0x0000001800087308 */ /* 0x000e240000000800 */
[----:B------:R-:W-:Y:S01]  /*1830*/  LOP3.LUT R18, R25, 0xe00, R18, 0xf8, !PT ;  /* 0x00000e0019127812 */ /* 0x000fe200078ef812 */
[----:B------:R-:W2:Y:S01]  /*1840*/  LDS R23, [R29+0x100] ;  /* 0x000100001d177984 */ /* 0x000ea20000000800 */
[----:B-1----:R-:W-:Y:S02]  /*1850*/  @!P2 FMUL R12, R12, R12 ;  /* 0x0000000c0c0ca220 */ /* 0x002fe40000400000 */
[----:B------:R-:W-:Y:S01]  /*1860*/  @!P4 FMUL R19, R19, 0.5 ;  /* 0x3f0000001313c820 */ /* 0x000fe20000400000 */
[----:B------:R-:W-:Y:S01]  /*1870*/  LOP3.LUT R2, R5, R18, R2, 0xfe, !PT ;  /* 0x0000001205027212 */ /* 0x000fe200078efe02 */
[----:B------:R-:W1:Y:S01]  /*1880*/  LDS.64 R16, [R44] ;  /* 0x000000002c107984 */ /* 0x000e620000000a00 */
[----:B------:R-:W-:Y:S01]  /*1890*/  FMUL R18, R20, 1.4426950216293334961 ;  /* 0x3fb8aa3b14127820 */ /* 0x000fe20000400000 */
[----:B------:R-:W3:Y:S01]  /*18a0*/  MUFU.EX2 R13, R19 ;  /* 0x00000013000d7308 */ /* 0x000ee20000000800 */
[----:B------:R-:W-:Y:S01]  /*18b0*/  LOP3.LUT R0, R27, R2, R0, 0xfe, !PT ;  /* 0x000000021b007212 */ /* 0x000fe200078efe00 */
[----:B------:R-:W4:Y:S01]  /*18c0*/  LDS R20, [R29+0x104] ;  /* 0x000104001d147984 */ /* 0x000f220000000800 */
[----:B------:R-:W-:Y:S01]  /*18d0*/  @!P5 FMUL R26, R26, 0.5 ;  /* 0x3f0000001a1ad820 */ /* 0x000fe20000400000 */
[----:B------:R-:W-:Y:S01]  /*18e0*/  FSETP.GEU.AND P3, PT, R18, -126, PT ;  /* 0xc2fc00001200780b */ /* 0x000fe20003f6e000 */
[----:B0-----:R-:W-:Y:S01]  /*18f0*/  @!P1 FMUL R8, R8, R8 ;  /* 0x0000000808089220 */ /* 0x001fe20000400000 */
[----:B------:R-:W-:-:S02]  /*1900*/  FSETP.GEU.AND P1, PT, R22, -126, PT ;  /* 0xc2fc00001600780b */ /* 0x000fc40003f2e000 */
[----:B------:R-:W0:Y:S01]  /*1910*/  MUFU.EX2 R15, R26 ;  /* 0x0000001a000f7308 */ /* 0x000e220000000800 */
[C---:B------:R-:W-:Y:S02]  /*1920*/  LOP3.LUT R2, R0.reuse, 0x80, RZ, 0x3c, !PT ;  /* 0x0000008000027812 */ /* 0x040fe400078e3cff */
[----:B------:R-:W-:Y:S01]  /*1930*/  LOP3.LUT R24, R0, 0x100, RZ, 0x3c, !PT ;  /* 0x0000010000187812 */ /* 0x000fe200078e3cff */
[----:B---3--:R-:W-:-:S05]  /*1940*/  @!P4 FMUL R13, R13, R13 ;  /* 0x0000000d0d0dc220 */ /* 0x008fca0000400000 */
[----:B------:R-:W-:Y:S01]  /*1950*/  @!P3 FMUL R18, R18, 0.5 ;  /* 0x3f0000001212b820 */ /* 0x000fe20000400000 */
[----:B------:R-:W-:Y:S01]  /*1960*/  FSETP.GT.AND P4, PT, |R35|, 8.50705917302346158658e+37, PT ;  /* 0x7e8000002300780b */ /* 0x000fe20003f84200 */
[----:B------:R-:W-:Y:S01]  /*1970*/  IMAD.SHL.U32 R25, R24, 0x2, RZ ;  /* 0x0000000218197824 */ /* 0x000fe200078e00ff */
[----:B------:R-:W-:-:S03]  /*1980*/  @!P1 FMUL R22, R22, 0.5 ;  /* 0x3f00000016169820 */ /* 0x000fc60000400000 */
[----:B------:R-:W3:Y:S01]  /*1990*/  MUFU.EX2 R18, R18 ;  /* 0x0000001200127308 */ /* 0x000ee20000000800 */
[----:B0-----:R-:W-:Y:S01]  /*19a0*/  @!P5 FMUL R15, R15, R15 ;  /* 0x0000000f0f0fd220 */ /* 0x001fe20000400000 */
[----:B------:R-:W-:Y:S02]  /*19b0*/  FSETP.GEU.AND P5, PT, |R35|, 1.175494350822287508e-38, PT ;  /* 0x008000002300780b */ /* 0x000fe40003fae200 */
[----:B------:R-:W-:-:S04]  /*19c0*/  LOP3.LUT R25, R25, 0xfffffff0, RZ, 0xc0, !PT ;  /* 0xfffffff019197812 */ /* 0x000fc800078ec0ff */
[----:B------:R0:W5:Y:S01]  /*19d0*/  MUFU.EX2 R5, R22 ;  /* 0x0000001600057308 */ /* 0x0001620000000800 */
[----:B------:R-:W-:Y:S01]  /*19e0*/  @P4 FMUL R35, R35, 0.25 ;  /* 0x3e80000023234820 */ /* 0x000fe20000400000 */
[----:B------:R-:W-:Y:S01]  /*19f0*/  @P4 FMUL R8, R8, 0.25 ;  /* 0x3e80000008084820 */ /* 0x000fe20000400000 */
[----:B--2---:R-:W-:Y:S01]  /*1a00*/  FADD R23, R23, -R36 ;  /* 0x8000002417177221 */ /* 0x004fe20000000000 */
[----:B------:R-:W-:-:S03]  /*1a10*/  @P4 FMUL R3, R3, 0.25 ;  /* 0x3e80000003034820 */ /* 0x000fc60000400000 */
[----:B------:R-:W-:Y:S01]  /*1a20*/  FMUL R23, R23, 1.4426950216293334961 ;  /* 0x3fb8aa3b17177820 */ /* 0x000fe20000400000 */
[----:B-1----:R-:W-:Y:S01]  /*1a30*/  FADD R16, R16, -R36 ;  /* 0x8000002410107221 */ /* 0x002fe20000000000 */
[----:B0-----:R-:W-:Y:S01]  /*1a40*/  SHF.L.U32 R22, R2, 0x1, RZ ;  /* 0x0000000102167819 */ /* 0x001fe200000006ff */
[----:B---3--:R-:W-:Y:S01]  /*1a50*/  @!P3 FMUL R18, R18, R18 ;  /* 0x000000121212b220 */ /* 0x008fe20000400000 */
[----:B------:R-:W-:Y:S01]  /*1a60*/  FADD R17, -R37, R17 ;  /* 0x0000001125117221 */ /* 0x000fe20000000100 */
[----:B------:R-:W-:Y:S01]  /*1a70*/  BAR.SYNC.DEFER_BLOCKING 0x0 ;  /* 0x0000000000007b1d */ /* 0x000fe20000010000 */
[----:B------:R-:W-:Y:S01]  /*1a80*/  FSETP.GEU.AND P2, PT, R23, -126, PT ;  /* 0xc2fc00001700780b */ /* 0x000fe20003f4e000 */
[----:B------:R-:W-:Y:S01]  /*1a90*/  FMUL R16, R16, 1.4426950216293334961 ;  /* 0x3fb8aa3b10107820 */ /* 0x000fe20000400000 */
[----:B------:R-:W-:Y:S01]  /*1aa0*/  @!P5 FMUL R35, R35, 16777216 ;  /* 0x4b8000002323d820 */ /* 0x000fe20000400000 */
[----:B-----5:R-:W-:Y:S01]  /*1ab0*/  @!P1 FMUL R5, R5, R5 ;  /* 0x0000000505059220 */ /* 0x020fe20000400000 */
[----:B------:R-:W-:Y:S01]  /*1ac0*/  FSETP.GEU.AND P1, PT, |R34|, 1.175494350822287508e-38, PT ;  /* 0x008000002200780b */ /* 0x000fe20003f2e200 */
[----:B------:R-:W-:Y:S01]  /*1ad0*/  FMUL R17, R17, 1.4426950216293334961 ;  /* 0x3fb8aa3b11117820 */ /* 0x000fe20000400000 */
[----:B------:R-:W-:Y:S01]  /*1ae0*/  FSETP.GEU.AND P6, PT, R16, -126, PT ;  /* 0xc2fc00001000780b */ /* 0x000fe20003fce000 */
[----:B------:R-:W-:Y:S01]  /*1af0*/  @!P5 FMUL R8, R8, 16777216 ;  /* 0x4b8000000808d820 */ /* 0x000fe20000400000 */
[----:B------:R-:W0:Y:S01]  /*1b00*/  MUFU.RCP R35, R35 ;  /* 0x0000002300237308 */ /* 0x000e220000001000 */
[----:B------:R-:W-:-:S04]  /*1b10*/  @!P5 FMUL R3, R3, 16777216 ;  /* 0x4b8000000303d820 */ /* 0x000fc80000400000 */
[----:B------:R-:W-:-:S04]  /*1b20*/  @!P2 FMUL R23, R23, 0.5 ;  /* 0x3f0000001717a820 */ /* 0x000fc80000400000 */
[----:B------:R1:W2:Y:S02]  /*1b30*/  MUFU.EX2 R19, R23 ;  /* 0x0000001700137308 */ /* 0x0002a40000000800 */
[----:B------:R-:W-:Y:S01]  /*1b40*/  @!P6 FMUL R16, R16, 0.5 ;  /* 0x3f0000001010e820 */ /* 0x000fe20000400000 */
[----:B0-----:R-:W-:-:S05]  /*1b50*/  FMUL R3, R35, R3 ;  /* 0x0000000323037220 */ /* 0x001fca0000400000 */
[----:B------:R-:W0:Y:S01]  /*1b60*/  MUFU.EX2 R16, R16 ;  /* 0x0000001000107308 */ /* 0x000e220000000800 */
[----:B-1----:R-:W-:Y:S01]  /*1b70*/  LOP3.LUT R23, R22, 0xfffffff0, RZ, 0xc0, !PT ;  /* 0xfffffff016177812 */ /* 0x002fe200078ec0ff */
[----:B------:R-:W-:-:S04]  /*1b80*/  FADD R22, R14, -R37 ;  /* 0x800000250e167221 */ /* 0x000fc80000000000 */
[----:B------:R-:W-:Y:S01]  /*1b90*/  FMUL R22, R22, 1.4426950216293334961 ;  /* 0x3fb8aa3b16167820 */ /* 0x000fe20000400000 */
[----:B------:R-:W-:Y:S01]  /*1ba0*/  IMAD R14, R2, 0x4, R23 ;  /* 0x00000004020e7824 */ /* 0x000fe200078e0217 */
[----:B--2---:R-:W-:Y:S01]  /*1bb0*/  @!P2 FMUL R19, R19, R19 ;  /* 0x000000131313a220 */ /* 0x004fe20000400000 */
[----:B------:R-:W-:Y:S01]  /*1bc0*/  FSETP.GEU.AND P2, PT, R21, -126, PT ;  /* 0xc2fc00001500780b */ /* 0x000fe20003f4e000 */
[----:B------:R-:W-:Y:S01]  /*1bd0*/  IMAD.SHL.U32 R23, R4, 0x10, RZ ;  /* 0x0000001004177824 */ /* 0x000fe200078e00ff */
[----:B------:R-:W-:Y:S01]  /*1be0*/  FSETP.GEU.AND P3, PT, R22, -126, PT ;  /* 0xc2fc00001600780b */ /* 0x000fe20003f6e000 */
[--C-:B------:R-:W-:Y:S01]  /*1bf0*/  FADD R4, R10, -R37.reuse ;  /* 0x800000250a047221 */ /* 0x100fe20000000000 */
[----:B----4-:R-:W-:Y:S01]  /*1c00*/  FADD R37, R20, -R37 ;  /* 0x8000002514257221 */ /* 0x010fe20000000000 */
[----:B------:R-:W-:Y:S01]  /*1c10*/  LEA R2, R24, R25, 0x2 ;  /* 0x0000001918027211 */ /* 0x000fe200078e10ff */
[----:B0-----:R-:W-:Y:S01]  /*1c20*/  @!P6 FMUL R16, R16, R16 ;  /* 0x000000101010e220 */ /* 0x001fe20000400000 */
[----:B------:R-:W-:Y:S01]  /*1c30*/  FSETP.GT.AND P6, PT, |R34|, 8.50705917302346158658e+37, PT ;  /* 0x7e8000002200780b */ /* 0x000fe20003fc4200 */
[----:B------:R-:W-:Y:S01]  /*1c40*/  FMUL R37, R37, 1.4426950216293334961 ;  /* 0x3fb8aa3b25257820 */ /* 0x000fe20000400000 */
[----:B------:R-:W-:-:S04]  /*1c50*/  LOP3.LUT R23, R23, 0xff0, RZ, 0xc0, !PT ;  /* 0x00000ff017177812 */ /* 0x000fc800078ec0ff */
[----:B------:R-:W-:Y:S02]  /*1c60*/  @!P2 FMUL R21, R21, 0.5 ;  /* 0x3f0000001515a820 */ /* 0x000fe40000400000 */
[----:B------:R-:W-:Y:S01]  /*1c70*/  @!P3 FMUL R22, R22, 0.5 ;  /* 0x3f0000001616b820 */ /* 0x000fe20000400000 */
[----:B------:R-:W-:Y:S01]  /*1c80*/  IMAD R25, R23, 0x2, R23 ;  /* 0x0000000217197824 */ /* 0x000fe200078e0217 */
[----:B------:R0:W-:Y:S03]  /*1c90*/  MUFU.EX2 R10, R21 ;  /* 0x00000015000a7308 */ /* 0x0001e60000000800 */
[----:B------:R-:W-:Y:S01]  /*1ca0*/  @P6 FMUL R34, R34, 0.25 ;  /* 0x3e80000022226820 */ /* 0x000fe20000400000 */
[----:B------:R-:W-:Y:S01]  /*1cb0*/  @P6 FMUL R5, R5, 0.25 ;  /* 0x3e80000005056820 */ /* 0x000fe20000400000 */
[----:B------:R-:W-:Y:S01]  /*1cc0*/  @P6 FMUL R18, R18, 0.25 ;  /* 0x3e80000012126820 */ /* 0x000fe20000400000 */
[----:B------:R-:W-:-:S02]  /*1cd0*/  @P6 FMUL R11, R11, 0.25 ;  /* 0x3e8000000b0b6820 */ /* 0x000fc40000400000 */
[----:B------:R-:W1:Y:S01]  /*1ce0*/  MUFU.EX2 R20, R22 ;  /* 0x0000001600147308 */ /* 0x000e620000000800 */
[----:B------:R-:W-:Y:S01]  /*1cf0*/  @!P1 FMUL R34, R34, 16777216 ;  /* 0x4b80000022229820 */ /* 0x000fe20000400000 */
[----:B------:R-:W-:Y:S01]  /*1d00*/  @P6 FMUL R12, R12, 0.25 ;  /* 0x3e8000000c0c6820 */ /* 0x000fe20000400000 */
[----:B------:R-:W-:Y:S01]  /*1d10*/  @P6 FMUL R15, R15, 0.25 ;  /* 0x3e8000000f0f6820 */ /* 0x000fe20000400000 */
[----:B------:R-:W-:Y:S01]  /*1d20*/  @P6 FMUL R13, R13, 0.25 ;  /* 0x3e8000000d0d6820 */ /* 0x000fe20000400000 */
[----:B------:R-:W-:Y:S01]  /*1d30*/  @P6 FMUL R16, R16, 0.25 ;  /* 0x3e80000010106820 */ /* 0x000fe20000400000 */
[----:B------:R-:W-:Y:S01]  /*1d40*/  @P6 FMUL R19, R19, 0.25 ;  /* 0x3e80000013136820 */ /* 0x000fe20000400000 */
[----:B0-----:R-:W-:Y:S01]  /*1d50*/  FMUL R21, R4, 1.4426950216293334961 ;  /* 0x3fb8aa3b04157820 */ /* 0x001fe20000400000 */
[----:B------:R-:W0:Y:S01]  /*1d60*/  MUFU.RCP R34, R34 ;  /* 0x0000002200227308 */ /* 0x000e220000001000 */
[----:B------:R-:W-:Y:S01]  /*1d70*/  FSETP.GEU.AND P6, PT, R9, -126, PT ;  /* 0xc2fc00000900780b */ /* 0x000fe20003fce000 */
[----:B------:R-:W-:Y:S01]  /*1d80*/  @!P1 FMUL R5, R5, 16777216 ;  /* 0x4b80000005059820 */ /* 0x000fe20000400000 */
[----:B------:R-:W-:Y:S01]  /*1d90*/  @!P1 FMUL R18, R18, 16777216 ;  /* 0x4b80000012129820 */ /* 0x000fe20000400000 */
[----:B------:R-:W-:Y:S01]  /*1da0*/  @!P1 FMUL R11, R11, 16777216 ;  /* 0x4b8000000b0b9820 */ /* 0x000fe20000400000 */
[----:B------:R-:W-:Y:S01]  /*1db0*/  @!P1 FMUL R12, R12, 16777216 ;  /* 0x4b8000000c0c9820 */ /* 0x000fe20000400000 */
[----:B------:R-:W-:Y:S01]  /*1dc0*/  @!P1 FMUL R15, R15, 16777216 ;  /* 0x4b8000000f0f9820 */ /* 0x000fe20000400000 */
[----:B------:R-:W-:Y:S01]  /*1dd0*/  @!P1 FMUL R13, R13, 16777216 ;  /* 0x4b8000000d0d9820 */ /* 0x000fe20000400000 */
[----:B------:R-:W-:Y:S01]  /*1de0*/  @!P1 FMUL R16, R16, 16777216 ;  /* 0x4b80000010109820 */ /* 0x000fe20000400000 */
[----:B------:R-:W-:Y:S01]  /*1df0*/  @!P1 FMUL R19, R19, 16777216 ;  /* 0x4b80000013139820 */ /* 0x000fe20000400000 */
[----:B-1----:R-:W-:Y:S01]  /*1e00*/  @!P3 FMUL R20, R20, R20 ;  /* 0x000000141414b220 */ /* 0x002fe20000400000 */
[----:B------:R-:W-:Y:S01]  /*1e10*/  @!P2 FMUL R10, R10, R10 ;  /* 0x0000000a0a0aa220 */ /* 0x000fe20000400000 */
[----:B------:R-:W-:-:S02]  /*1e20*/  FSETP.GEU.AND P1, PT, R21, -126, PT ;  /* 0xc2fc00001500780b */ /* 0x000fc40003f2e000 */
[----:B------:R-:W-:Y:S01]  /*1e30*/  FSETP.GEU.AND P3, PT, R17, -126, PT ;  /* 0xc2fc00001100780b */ /* 0x000fe20003f6e000 */
[----:B------:R-:W-:Y:S01]  /*1e40*/  @!P6 FMUL R9, R9, 0.5 ;  /* 0x3f0000000909e820 */ /* 0x000fe20000400000 */
[----:B------:R-:W-:Y:S01]  /*1e50*/  FSETP.GEU.AND P2, PT, R37, -126, PT ;  /* 0xc2fc00002500780b */ /* 0x000fe20003f4e000 */
[C---:B0-----:R-:W-:Y:S01]  /*1e60*/  FMUL R4, R34.reuse, R18 ;  /* 0x0000001222047220 */ /* 0x041fe20000400000 */
[----:B------:R-:W-:Y:S01]  /*1e70*/  FMUL R5, R34, R5 ;  /* 0x0000000522057220 */ /* 0x000fe20000400000 */
[----:B------:R0:W1:Y:S01]  /*1e80*/  MUFU.EX2 R18, R9 ;  /* 0x0000000900127308 */ /* 0x0000620000000800 */
[----:B------:R-:W-:Y:S01]  /*1e90*/  SHF.L.U32 R25, R25, 0x1, RZ ;  /* 0x0000000119197819 */ /* 0x000fe200000006ff */
[----:B------:R-:W-:Y:S01]  /*1ea0*/  @P4 FMUL R20, R20, 0.25 ;  /* 0x3e80000014144820 */ /* 0x000fe20000400000 */
[----:B------:R-:W-:Y:S01]  /*1eb0*/  @P4 FMUL R10, R10, 0.25 ;  /* 0x3e8000000a0a4820 */ /* 0x000fe20000400000 */
[C---:B------:R-:W-:Y:S01]  /*1ec0*/  FMUL R11, R34.reuse, R11 ;  /* 0x0000000b220b7220 */ /* 0x040fe20000400000 */
[----:B------:R-:W-:Y:S01]  /*1ed0*/  FMUL R12, R34, R12 ;  /* 0x0000000c220c7220 */ /* 0x000fe20000400000 */
[----:B------:R-:W-:Y:S01]  /*1ee0*/  @!P1 FMUL R21, R21, 0.5 ;  /* 0x3f00000015159820 */ /* 0x000fe20000400000 */
[----:B------:R2:W-:Y:S01]  /*1ef0*/  STS.64 [R25], R4 ;  /* 0x0000000419007388 */ /* 0x0005e20000000a00 */
[----:B------:R-:W-:Y:S01]  /*1f00*/  @!P3 FMUL R17, R17, 0.5 ;  /* 0x3f0000001111b820 */ /* 0x000fe20000400000 */
[----:B0-----:R-:W-:Y:S01]  /*1f10*/  FMUL R9, R35, R8 ;  /* 0x0000000823097220 */ /* 0x001fe20000400000 */
[----:B------:R-:W-:Y:S01]  /*1f20*/  @!P2 FMUL R37, R37, 0.5 ;  /* 0x3f0000002525a820 */ /* 0x000fe20000400000 */
[----:B------:R-:W0:Y:S01]  /*1f30*/  MUFU.EX2 R22, R21 ;  /* 0x0000001500167308 */ /* 0x000e220000000800 */
[----:B------:R-:W-:Y:S01]  /*1f40*/  @!P5 FMUL R20, R20, 16777216 ;  /* 0x4b8000001414d820 */ /* 0x000fe20000400000 */
[----:B------:R-:W-:Y:S01]  /*1f50*/  @!P5 FMUL R10, R10, 16777216 ;  /* 0x4b8000000a0ad820 */ /* 0x000fe20000400000 */
[----:B------:R3:W-:Y:S01]  /*1f60*/  STS [R25+0x34], R3 ;  /* 0x0000340319007388 */ /* 0x0007e20000000800 */
[----:B------:R-:W-:Y:S01]  /*1f70*/  FMUL R15, R34, R15 ;  /* 0x0000000f220f7220 */ /* 0x000fe20000400000 */
[----:B-1----:R-:W-:Y:S01]  /*1f80*/  @!P6 FMUL R18, R18, R18 ;  /* 0x000000121212e220 */ /* 0x002fe20000400000 */
[C---:B------:R-:W-:Y:S01]  /*1f90*/  FMUL R13, R34.reuse, R13 ;  /* 0x0000000d220d7220 */ /* 0x040fe20000400000 */
[----:B------:R-:W-:Y:S01]  /*1fa0*/  FMUL R16, R34, R16 ;  /* 0x0000001022107220 */ /* 0x000fe20000400000 */
[----:B------:R-:W1:Y:S01]  /*1fb0*/  MUFU.EX2 R8, R17 ;  /* 0x0000001100087308 */ /* 0x000e620000000800 */
[----:B------:R-:W-:Y:S01]  /*1fc0*/  @P4 FMUL R18, R18, 0.25 ;  /* 0x3e80000012124820 */ /* 0x000fe20000400000 */
[----:B--2---:R-:W-:Y:S01]  /*1fd0*/  IMAD.SHL.U32 R4, R0, 0x2, RZ ;  /* 0x0000000200047824 */ /* 0x004fe200078e00ff */
[----:B------:R-:W-:Y:S01]  /*1fe0*/  FMUL R19, R34, R19 ;  /* 0x0000001322137220 */ /* 0x000fe20000400000 */
[C---:B------:R-:W-:Y:S01]  /*1ff0*/  FMUL R20, R35.reuse, R20 ;  /* 0x0000001423147220 */ /* 0x040fe20000400000 */
[----:B------:R-:W-:Y:S01]  /*2000*/  @!P5 FMUL R18, R18, 16777216 ;  /* 0x4b8000001212d820 */ /* 0x000fe20000400000 */
[C---:B------:R-:W-:Y:S01]  /*2010*/  FMUL R10, R35.reuse, R10 ;  /* 0x0000000a230a7220 */ /* 0x040fe20000400000 */
[----:B------:R-:W-:Y:S01]  /*2020*/  LOP3.LUT R5, R4, 0xfffffff0, RZ, 0xc0, !PT ;  /* 0xfffffff004057812 */ /* 0x000fe200078ec0ff */
[----:B------:R-:W2:Y:S01]  /*2030*/  MUFU.EX2 R24, R37 ;  /* 0x0000002500187308 */ /* 0x000ea20000000800 */
[----:B0-----:R-:W-:Y:S01]  /*2040*/  @!P1 FMUL R22, R22, R22 ;  /* 0x0000001616169220 */ /* 0x001fe20000400000 */
[----:B------:R-:W-:Y:S01]  /*2050*/  FMUL R18, R35, R18 ;  /* 0x0000001223127220 */ /* 0x000fe20000400000 */
[----:B------:R-:W-:Y:S01]  /*2060*/  STS [R25+0x38], R9 ;  /* 0x0000380919007388 */ /* 0x000fe20000000800 */
[----:B------:R-:W-:Y:S01]  /*2070*/  LEA R5, R0, R5, 0x2 ;  /* 0x0000000500057211 */ /* 0x000fe200078e10ff */
[----:B------:R-:W-:Y:S01]  /*2080*/  @P4 FMUL R22, R22, 0.25 ;  /* 0x3e80000016164820 */ /* 0x000fe20000400000 */
[----:B------:R-:W-:Y:S01]  /*2090*/  LOP3.LUT R0, R0, 0x180, RZ, 0x3c, !PT ;  /* 0x0000018000007812 */ /* 0x000fe200078e3cff */
[----:B------:R-:W-:Y:S01]  /*20a0*/  STS [R25+0x8], R12 ;  /* 0x0000080c19007388 */ /* 0x000fe20000000800 */
[----:B-1----:R-:W-:Y:S01]  /*20b0*/  @!P3 FMUL R8, R8, R8 ;  /* 0x000000080808b220 */ /* 0x002fe20000400000 */
[----:B------:R-:W-:-:S02]  /*20c0*/  @!P5 FMUL R22, R22, 16777216 ;  /* 0x4b8000001616d820 */ /* 0x000fc40000400000 */
[----:B------:R-:W-:Y:S01]  /*20d0*/  STS [R25+0xc], R11 ;  /* 0x00000c0b19007388 */ /* 0x000fe20000000800 */
[----:B------:R-:W-:Y:S01]  /*20e0*/  @P4 FMUL R8, R8, 0.25 ;  /* 0x3e80000008084820 */ /* 0x000fe20000400000 */
[C---:B---3--:R-:W-:Y:S02]  /*20f0*/  FMUL R3, R35.reuse, R22 ;  /* 0x0000001623037220 */ /* 0x048fe40000400000 */
[----:B------:R-:W-:Y:S01]  /*2100*/  STS [R25+0x3c], R20 ;  /* 0x00003c1419007388 */ /* 0x000fe20000000800 */
[----:B--2---:R-:W-:Y:S01]  /*2110*/  @!P2 FMUL R24, R24, R24 ;  /* 0x000000181818a220 */ /* 0x004fe20000400000 */
[----:B------:R-:W-:Y:S02]  /*2120*/  @!P5 FMUL R8, R8, 16777216 ;  /* 0x4b8000000808d820 */ /* 0x000fe40000400000 */
[----:B------:R-:W-:Y:S01]  /*2130*/  STS [R25+0x30], R10 ;  /* 0x0000300a19007388 */ /* 0x000fe20000000800 */
[----:B------:R-:W-:Y:S01]  /*2140*/  @P4 FMUL R24, R24, 0.25 ;  /* 0x3e80000018184820 */ /* 0x000fe20000400000 */
[----:B------:R-:W-:-:S02]  /*2150*/  FMUL R4, R35, R8 ;  /* 0x0000000823047220 */ /* 0x000fc40000400000 */
[----:B------:R-:W-:Y:S01]  /*2160*/  STS [R25+0x10], R13 ;  /* 0x0000100d19007388 */ /* 0x000fe20000000800 */
[----:B------:R-:W-:-:S03]  /*2170*/  @!P5 FMUL R24, R24, 16777216 ;  /* 0x4b8000001818d820 */ /* 0x000fc60000400000 */
[----:B------:R-:W-:Y:S01]  /*2180*/  STS [R25+0x40], R18 ;  /* 0x0000401219007388 */ /* 0x000fe20000000800 */
[----:B------:R-:W-:-:S03]  /*2190*/  FMUL R24, R35, R24 ;  /* 0x0000001823187220 */ /* 0x000fc60000400000 */
[----:B------:R-:W-:Y:S04]  /*21a0*/  STS [R25+0x14], R15 ;  /* 0x0000140f19007388 */ /* 0x000fe80000000800 */
[----:B------:R0:W-:Y:S04]  /*21b0*/  STS [R25+0x44], R3 ;  /* 0x0000440319007388 */ /* 0x0001e80000000800 */
[----:B------:R-:W-:Y:S04]  /*21c0*/  STS [R25+0x18], R16 ;  /* 0x0000181019007388 */ /* 0x000fe80000000800 */
[----:B------:R-:W-:Y:S01]  /*21d0*/  STS [R25+0x48], R4 ;  /* 0x0000480419007388 */ /* 0x000fe20000000800 */
[----:B0-----:R-:W-:-:S03]  /*21e0*/  IMAD.SHL.U32 R3, R0, 0x2, RZ ;  /* 0x0000000200037824 */ /* 0x001fc600078e00ff */
[----:B------:R-:W-:Y:S02]  /*21f0*/  STS [R25+0x1c], R19 ;  /* 0x00001c1319007388 */ /* 0x000fe40000000800 */
[----:B------:R-:W-:Y:S02]  /*2200*/  LOP3.LUT R3, R3, 0xfffffff0, RZ, 0xc0, !PT ;  /* 0xfffffff003037812 */ /* 0x000fe400078ec0ff */
[----:B------:R-:W-:Y:S02]  /*2210*/  STS [R25+0x4c], R24 ;  /* 0x00004c1819007388 */ /* 0x000fe40000000800 */
[----:B------:R-:W-:Y:S02]  /*2220*/  LEA R3, R0, R3, 0x2 ;  /* 0x0000000300037211 */ /* 0x000fe400078e10ff */
[----:B------:R-:W-:Y:S06]  /*2230*/  BAR.SYNC.DEFER_BLOCKING 0x0 ;  /* 0x0000000000007b1d */ /* 0x000fec0000010000 */
[----:B------:R-:W0:Y:S04]  /*2240*/  LDS.128 R8, [R5] ;  /* 0x0000000005087984 */ /* 0x000e280000000c00 */
[----:B------:R-:W1:Y:S04]  /*2250*/  LDS.128 R12, [R14] ;  /* 0x000000000e0c7984 */ /* 0x000e680000000c00 */
[----:B------:R-:W2:Y:S04]  /*2260*/  LDS.128 R20, [R2] ;  /* 0x0000000002147984 */ /* 0x000ea80000000c00 */
[----:B0-----:R0:W-:Y:S04]  /*2270*/  @P0 STG.E.128 [R38.64], R8 ;  /* 0x0000000826000986 */ /* 0x0011e8000c101d04 */
[----:B-1----:R0:W-:Y:S04]  /*2280*/  @P0 STG.E.128 [R32.64], R12 ;  /* 0x0000000c20000986 */ /* 0x0021e8000c101d04 */
[----:B--2---:R0:W-:Y:S01]  /*2290*/  @P0 STG.E.128 [R30.64], R20 ;  /* 0x000000141e000986 */ /* 0x0041e2000c101d04 */
[----:B------:R-:W-:Y:S05]  /*22a0*/  @!P0 EXIT ;  /* 0x000000000000894d */ /* 0x000fea0003800000 */
[----:B0-----:R-:W0:Y:S04]  /*22b0*/  LDS.128 R8, [R3] ;  /* 0x0000000003087984 */ /* 0x001e280000000c00 */
[----:B0-----:R-:W-:Y:S01]  /*22c0*/  STG.E.128 [R6.64], R8 ;  /* 0x0000000806007986 */ /* 0x001fe2000c101d04 */
[----:B------:R-:W-:Y:S05]  /*22d0*/  EXIT ;  /* 0x000000000000794d */ /* 0x000fea0003800000 */
.L_x_0:
[----:B------:R-:W-:-:S00]  /*22e0*/  BRA `(.L_x_0) ;  /* 0xfffffff000007947 */ /* 0x000fc0000383ffff */
[----:B------:R-:W-:-:S00]  /*22f0*/  NOP ;  /* 0x0000000000007918 */ /* 0x000fc00000000000 */
        /* <DEDUP_REMOVED lines=8> */
.L_x_1:


//--------------------- .nv.shared.triton_poi_fused__softmax_add_4 --------------------------
	.section	.nv.shared.triton_poi_fused__softmax_add_4,"aw",@nobits
	.sectionflags	@""
	.align	16
